//
// Generated by NVIDIA NVVM Compiler
//
// Compiler Build ID: CL-36424714
// Cuda compilation tools, release 13.0, V13.0.88
// Based on NVVM 20.0.0
//

.version 9.0
.target sm_100
.address_size 64

	// .globl	_Z20calc_beta_err_kernelP6float2PfiS0_ffS1_S1_i
.global .align 4 .b8 __cudart_i2opi_f[24] = {65, 144, 67, 60, 153, 149, 98, 219, 192, 221, 52, 245, 209, 87, 39, 252, 41, 21, 68, 78, 110, 131, 249, 162};

.visible .entry _Z20calc_beta_err_kernelP6float2PfiS0_ffS1_S1_i(
	.param .u64 .ptr .align 1 _Z20calc_beta_err_kernelP6float2PfiS0_ffS1_S1_i_param_0,
	.param .u64 .ptr .align 1 _Z20calc_beta_err_kernelP6float2PfiS0_ffS1_S1_i_param_1,
	.param .u32 _Z20calc_beta_err_kernelP6float2PfiS0_ffS1_S1_i_param_2,
	.param .u64 .ptr .align 1 _Z20calc_beta_err_kernelP6float2PfiS0_ffS1_S1_i_param_3,
	.param .f32 _Z20calc_beta_err_kernelP6float2PfiS0_ffS1_S1_i_param_4,
	.param .f32 _Z20calc_beta_err_kernelP6float2PfiS0_ffS1_S1_i_param_5,
	.param .u64 .ptr .align 1 _Z20calc_beta_err_kernelP6float2PfiS0_ffS1_S1_i_param_6,
	.param .u64 .ptr .align 1 _Z20calc_beta_err_kernelP6float2PfiS0_ffS1_S1_i_param_7,
	.param .u32 _Z20calc_beta_err_kernelP6float2PfiS0_ffS1_S1_i_param_8
)
{
	.reg .pred 	%p<20>;
	.reg .b32 	%r<29>;
	.reg .b32 	%f<245>;
	.reg .b64 	%rd<25>;
	.reg .b64 	%fd<8>;

	ld.param.u64 	%rd7, [_Z20calc_beta_err_kernelP6float2PfiS0_ffS1_S1_i_param_0];
	ld.param.u64 	%rd8, [_Z20calc_beta_err_kernelP6float2PfiS0_ffS1_S1_i_param_1];
	ld.param.u32 	%r4, [_Z20calc_beta_err_kernelP6float2PfiS0_ffS1_S1_i_param_2];
	ld.param.u64 	%rd5, [_Z20calc_beta_err_kernelP6float2PfiS0_ffS1_S1_i_param_3];
	ld.param.f32 	%f44, [_Z20calc_beta_err_kernelP6float2PfiS0_ffS1_S1_i_param_4];
	ld.param.f32 	%f45, [_Z20calc_beta_err_kernelP6float2PfiS0_ffS1_S1_i_param_5];
	ld.param.u64 	%rd9, [_Z20calc_beta_err_kernelP6float2PfiS0_ffS1_S1_i_param_6];
	ld.param.u64 	%rd6, [_Z20calc_beta_err_kernelP6float2PfiS0_ffS1_S1_i_param_7];
	ld.param.u32 	%r5, [_Z20calc_beta_err_kernelP6float2PfiS0_ffS1_S1_i_param_8];
	cvta.to.global.u64 	%rd1, %rd9;
	cvta.to.global.u64 	%rd2, %rd8;
	cvta.to.global.u64 	%rd3, %rd7;
	mov.u32 	%r6, %ctaid.x;
	mov.u32 	%r7, %ntid.x;
	mov.u32 	%r8, %tid.x;
	mad.lo.s32 	%r1, %r6, %r7, %r8;
	setp.ge.s32 	%p1, %r1, %r5;
	@%p1 bra 	$L__BB0_11;
	shl.b32 	%r2, %r1, 6;
	setp.lt.s32 	%p2, %r1, 1;
	@%p2 bra 	$L__BB0_3;
	add.s32 	%r9, %r2, -53;
	mul.wide.u32 	%rd11, %r9, 8;
	add.s64 	%rd12, %rd3, %rd11;
	ld.global.v2.f32 	{%f235, %f236}, [%rd12];
	ld.global.v2.f32 	{%f233, %f234}, [%rd12+112];
	ld.global.v2.f32 	{%f230, %f229}, [%rd12+224];
	ld.global.v2.f32 	{%f232, %f231}, [%rd12+336];
	bra.uni 	$L__BB0_4;
$L__BB0_3:
	cvta.to.global.u64 	%rd10, %rd5;
	ld.global.v2.f32 	{%f235, %f236}, [%rd10+88];
	ld.global.v2.f32 	{%f233, %f234}, [%rd10+200];
	ld.global.v2.f32 	{%f230, %f229}, [%rd10+312];
	ld.global.v2.f32 	{%f232, %f231}, [%rd10+424];
$L__BB0_4:
	add.s32 	%r3, %r4, %r1;
	add.s32 	%r10, %r3, -2;
	mul.hi.s32 	%r11, %r10, -2130574327;
	add.s32 	%r12, %r11, %r10;
	shr.u32 	%r13, %r12, 31;
	shr.s32 	%r14, %r12, 6;
	add.s32 	%r15, %r14, %r13;
	mul.lo.s32 	%r16, %r15, 127;
	sub.s32 	%r17, %r10, %r16;
	mul.wide.s32 	%rd13, %r17, 4;
	add.s64 	%rd14, %rd2, %rd13;
	ld.global.f32 	%f25, [%rd14];
	setp.gt.s32 	%p3, %r3, 2;
	@%p3 bra 	$L__BB0_6;
	neg.f32 	%f61, %f233;
	mul.f32 	%f62, %f234, 0f00000000;
	sub.f32 	%f241, %f61, %f62;
	mul.f32 	%f63, %f233, 0f00000000;
	sub.f32 	%f242, %f63, %f234;
	bra.uni 	$L__BB0_7;
$L__BB0_6:
	add.s32 	%r18, %r3, -3;
	mul.hi.u32 	%r19, %r18, 33818641;
	sub.s32 	%r20, %r18, %r19;
	shr.u32 	%r21, %r20, 1;
	add.s32 	%r22, %r21, %r19;
	shr.u32 	%r23, %r22, 6;
	mul.lo.s32 	%r24, %r23, 127;
	sub.s32 	%r25, %r18, %r24;
	mul.wide.u32 	%rd15, %r25, 4;
	add.s64 	%rd16, %rd2, %rd15;
	ld.global.f32 	%f46, [%rd16];
	mul.f32 	%f47, %f235, %f46;
	mul.f32 	%f48, %f236, 0f00000000;
	sub.f32 	%f28, %f47, %f48;
	mul.f32 	%f49, %f236, %f46;
	fma.rn.f32 	%f236, %f235, 0f00000000, %f49;
	mul.f32 	%f50, %f233, %f46;
	mul.f32 	%f51, %f234, 0f00000000;
	sub.f32 	%f241, %f50, %f51;
	mul.f32 	%f52, %f234, %f46;
	fma.rn.f32 	%f242, %f233, 0f00000000, %f52;
	mul.f32 	%f53, %f230, %f46;
	mul.f32 	%f54, %f229, 0f00000000;
	sub.f32 	%f32, %f53, %f54;
	mul.f32 	%f55, %f229, %f46;
	fma.rn.f32 	%f229, %f230, 0f00000000, %f55;
	neg.f32 	%f56, %f46;
	mul.f32 	%f57, %f232, %f56;
	mul.f32 	%f58, %f231, 0f00000000;
	sub.f32 	%f34, %f57, %f58;
	mul.f32 	%f59, %f232, 0f00000000;
	mul.f32 	%f60, %f231, %f46;
	sub.f32 	%f231, %f59, %f60;
	mov.f32 	%f230, %f32;
	mov.f32 	%f232, %f34;
	mov.f32 	%f235, %f28;
$L__BB0_7:
	mul.wide.s32 	%rd17, %r2, 8;
	add.s64 	%rd4, %rd3, %rd17;
	setp.gt.s32 	%p4, %r3, 1;
	@%p4 bra 	$L__BB0_9;
	ld.global.v2.f32 	{%f112, %f113}, [%rd4+88];
	ld.global.v2.f32 	{%f114, %f115}, [%rd4+200];
	sub.f32 	%f116, %f112, %f114;
	ld.global.v2.f32 	{%f117, %f118}, [%rd4+312];
	add.f32 	%f119, %f116, %f117;
	ld.global.v2.f32 	{%f120, %f121}, [%rd4+424];
	add.f32 	%f122, %f119, %f120;
	sub.f32 	%f123, %f113, %f115;
	add.f32 	%f124, %f123, %f118;
	add.f32 	%f125, %f124, %f121;
	abs.f32 	%f126, %f122;
	abs.f32 	%f127, %f125;
	setp.gt.f32 	%p10, %f127, %f126;
	selp.f32 	%f128, %f127, %f126, %p10;
	selp.f32 	%f129, %f126, %f127, %p10;
	div.rn.f32 	%f130, %f129, %f128;
	mul.f32 	%f131, %f130, %f130;
	fma.rn.f32 	%f132, %f131, 0f3B33710B, 0fBC807748;
	fma.rn.f32 	%f133, %f132, %f131, 0f3D2CDAB2;
	fma.rn.f32 	%f134, %f133, %f131, 0fBD992D10;
	fma.rn.f32 	%f135, %f134, %f131, 0f3DD9EA6C;
	fma.rn.f32 	%f136, %f135, %f131, 0fBE117CB1;
	fma.rn.f32 	%f137, %f136, %f131, 0f3E4CBCE0;
	fma.rn.f32 	%f138, %f137, %f131, 0fBEAAAA7D;
	mul.f32 	%f139, %f131, %f138;
	fma.rn.f32 	%f140, %f139, %f130, %f130;
	neg.f32 	%f141, %f140;
	fma.rn.f32 	%f142, 0f3F6EE581, 0f3FD774EB, %f141;
	selp.f32 	%f143, %f142, %f140, %p10;
	selp.f32 	%f144, 0f3F6EE581, 0f3FEEE581, %p10;
	selp.f32 	%f145, %f140, %f141, %p10;
	mov.b32 	%r27, %f122;
	fma.rn.f32 	%f146, %f144, 0f3FD774EB, %f145;
	setp.lt.s32 	%p11, %r27, 0;
	selp.f32 	%f147, %f146, %f143, %p11;
	add.f32 	%f148, %f126, %f127;
	setp.eq.f32 	%p12, %f128, 0f00000000;
	selp.f32 	%f149, 0f40490FDB, 0f00000000, %p11;
	setp.eq.f32 	%p13, %f126, %f127;
	selp.f32 	%f150, 0f4016CBE4, 0f3F490FDB, %p11;
	selp.f32 	%f151, %f150, %f147, %p13;
	selp.f32 	%f152, %f149, %f151, %p12;
	abs.f32 	%f153, %f148;
	setp.nan.f32 	%p14, %f153, %f153;
	copysign.f32 	%f154, %f125, %f152;
	selp.f32 	%f155, %f148, %f154, %p14;
	mul.wide.s32 	%rd20, %r1, 4;
	add.s64 	%rd21, %rd1, %rd20;
	st.global.f32 	[%rd21], %f155;
	bra.uni 	$L__BB0_10;
$L__BB0_9:
	ld.global.v2.f32 	{%f64, %f65}, [%rd4+88];
	ld.global.v2.f32 	{%f66, %f67}, [%rd4+312];
	mul.f32 	%f68, %f25, %f66;
	fma.rn.f32 	%f69, %f25, %f64, %f68;
	ld.global.v2.f32 	{%f70, %f71}, [%rd4+200];
	fma.rn.f32 	%f72, %f25, %f70, %f69;
	ld.global.v2.f32 	{%f73, %f74}, [%rd4+424];
	mul.f32 	%f75, %f25, %f73;
	sub.f32 	%f76, %f72, %f75;
	mul.f32 	%f77, %f25, %f67;
	fma.rn.f32 	%f78, %f25, %f65, %f77;
	fma.rn.f32 	%f79, %f25, %f71, %f78;
	mul.f32 	%f80, %f25, %f74;
	sub.f32 	%f81, %f79, %f80;
	abs.f32 	%f82, %f76;
	abs.f32 	%f83, %f81;
	setp.gt.f32 	%p5, %f83, %f82;
	selp.f32 	%f84, %f83, %f82, %p5;
	selp.f32 	%f85, %f82, %f83, %p5;
	div.rn.f32 	%f86, %f85, %f84;
	mul.f32 	%f87, %f86, %f86;
	fma.rn.f32 	%f88, %f87, 0f3B33710B, 0fBC807748;
	fma.rn.f32 	%f89, %f88, %f87, 0f3D2CDAB2;
	fma.rn.f32 	%f90, %f89, %f87, 0fBD992D10;
	fma.rn.f32 	%f91, %f90, %f87, 0f3DD9EA6C;
	fma.rn.f32 	%f92, %f91, %f87, 0fBE117CB1;
	fma.rn.f32 	%f93, %f92, %f87, 0f3E4CBCE0;
	fma.rn.f32 	%f94, %f93, %f87, 0fBEAAAA7D;
	mul.f32 	%f95, %f87, %f94;
	fma.rn.f32 	%f96, %f95, %f86, %f86;
	neg.f32 	%f97, %f96;
	fma.rn.f32 	%f98, 0f3F6EE581, 0f3FD774EB, %f97;
	selp.f32 	%f99, %f98, %f96, %p5;
	selp.f32 	%f100, 0f3F6EE581, 0f3FEEE581, %p5;
	selp.f32 	%f101, %f96, %f97, %p5;
	mov.b32 	%r26, %f76;
	fma.rn.f32 	%f102, %f100, 0f3FD774EB, %f101;
	setp.lt.s32 	%p6, %r26, 0;
	selp.f32 	%f103, %f102, %f99, %p6;
	add.f32 	%f104, %f82, %f83;
	setp.eq.f32 	%p7, %f84, 0f00000000;
	selp.f32 	%f105, 0f40490FDB, 0f00000000, %p6;
	setp.eq.f32 	%p8, %f82, %f83;
	selp.f32 	%f106, 0f4016CBE4, 0f3F490FDB, %p6;
	selp.f32 	%f107, %f106, %f103, %p8;
	selp.f32 	%f108, %f105, %f107, %p7;
	abs.f32 	%f109, %f104;
	setp.nan.f32 	%p9, %f109, %f109;
	copysign.f32 	%f110, %f81, %f108;
	selp.f32 	%f111, %f104, %f110, %p9;
	mul.wide.s32 	%rd18, %r1, 4;
	add.s64 	%rd19, %rd1, %rd18;
	st.global.f32 	[%rd19], %f111;
$L__BB0_10:
	ld.global.v2.f32 	{%f156, %f157}, [%rd4+88];
	mul.f32 	%f158, %f235, %f156;
	mul.f32 	%f159, %f236, %f157;
	sub.f32 	%f160, %f158, %f159;
	mul.f32 	%f161, %f236, %f156;
	fma.rn.f32 	%f162, %f235, %f157, %f161;
	ld.global.v2.f32 	{%f163, %f164}, [%rd4+200];
	mul.f32 	%f165, %f241, %f163;
	mul.f32 	%f166, %f242, %f164;
	sub.f32 	%f167, %f165, %f166;
	mul.f32 	%f168, %f25, %f167;
	mul.f32 	%f169, %f242, %f163;
	fma.rn.f32 	%f170, %f241, %f164, %f169;
	neg.f32 	%f171, %f170;
	mul.f32 	%f172, %f25, %f171;
	fma.rn.f32 	%f173, %f25, %f160, %f168;
	mul.f32 	%f174, %f25, %f162;
	sub.f32 	%f175, %f172, %f174;
	ld.global.v2.f32 	{%f176, %f177}, [%rd4+312];
	mul.f32 	%f178, %f230, %f176;
	mul.f32 	%f179, %f229, %f177;
	sub.f32 	%f180, %f178, %f179;
	mul.f32 	%f181, %f25, %f180;
	mul.f32 	%f182, %f229, %f176;
	fma.rn.f32 	%f183, %f230, %f177, %f182;
	ld.global.v2.f32 	{%f184, %f185}, [%rd4+424];
	mul.f32 	%f186, %f232, %f184;
	mul.f32 	%f187, %f231, %f185;
	sub.f32 	%f188, %f186, %f187;
	mul.f32 	%f189, %f232, %f185;
	fma.rn.f32 	%f190, %f231, %f184, %f189;
	mul.f32 	%f191, %f25, %f190;
	mul.f32 	%f192, %f25, %f188;
	sub.f32 	%f193, %f181, %f192;
	mul.f32 	%f194, %f25, %f183;
	sub.f32 	%f195, %f191, %f194;
	add.f32 	%f196, %f173, %f193;
	add.f32 	%f197, %f175, %f195;
	abs.f32 	%f198, %f196;
	abs.f32 	%f199, %f197;
	setp.gt.f32 	%p15, %f199, %f198;
	selp.f32 	%f200, %f199, %f198, %p15;
	selp.f32 	%f201, %f198, %f199, %p15;
	div.rn.f32 	%f202, %f201, %f200;
	mul.f32 	%f203, %f202, %f202;
	fma.rn.f32 	%f204, %f203, 0f3B33710B, 0fBC807748;
	fma.rn.f32 	%f205, %f204, %f203, 0f3D2CDAB2;
	fma.rn.f32 	%f206, %f205, %f203, 0fBD992D10;
	fma.rn.f32 	%f207, %f206, %f203, 0f3DD9EA6C;
	fma.rn.f32 	%f208, %f207, %f203, 0fBE117CB1;
	fma.rn.f32 	%f209, %f208, %f203, 0f3E4CBCE0;
	fma.rn.f32 	%f210, %f209, %f203, 0fBEAAAA7D;
	mul.f32 	%f211, %f203, %f210;
	fma.rn.f32 	%f212, %f211, %f202, %f202;
	neg.f32 	%f213, %f212;
	fma.rn.f32 	%f214, 0f3F6EE581, 0f3FD774EB, %f213;
	selp.f32 	%f215, %f214, %f212, %p15;
	selp.f32 	%f216, 0f3F6EE581, 0f3FEEE581, %p15;
	selp.f32 	%f217, %f212, %f213, %p15;
	mov.b32 	%r28, %f196;
	fma.rn.f32 	%f218, %f216, 0f3FD774EB, %f217;
	setp.lt.s32 	%p16, %r28, 0;
	selp.f32 	%f219, %f218, %f215, %p16;
	add.f32 	%f220, %f198, %f199;
	setp.eq.f32 	%p17, %f200, 0f00000000;
	selp.f32 	%f221, 0f40490FDB, 0f00000000, %p16;
	setp.eq.f32 	%p18, %f198, %f199;
	selp.f32 	%f222, 0f4016CBE4, 0f3F490FDB, %p16;
	selp.f32 	%f223, %f222, %f219, %p18;
	selp.f32 	%f224, %f221, %f223, %p17;
	abs.f32 	%f225, %f220;
	setp.nan.f32 	%p19, %f225, %f225;
	copysign.f32 	%f226, %f197, %f224;
	selp.f32 	%f227, %f220, %f226, %p19;
	cvta.to.global.u64 	%rd22, %rd6;
	mul.wide.s32 	%rd23, %r1, 4;
	add.s64 	%rd24, %rd22, %rd23;
	cvt.f64.f32 	%fd1, %f44;
	cvt.f64.f32 	%fd2, %f45;
	mul.f64 	%fd3, %fd2, 0d401921FB54442D18;
	mul.f64 	%fd4, %fd3, 0d4054000000000000;
	div.rn.f64 	%fd5, %fd1, %fd4;
	cvt.f64.f32 	%fd6, %f227;
	mul.f64 	%fd7, %fd5, %fd6;
	cvt.rn.f32.f64 	%f228, %fd7;
	st.global.f32 	[%rd24], %f228;
$L__BB0_11:
	ret;

}
	// .globl	_Z30correct_sampling_offset_kernelP6float2S0_ifi
.visible .entry _Z30correct_sampling_offset_kernelP6float2S0_ifi(
	.param .u64 .ptr .align 1 _Z30correct_sampling_offset_kernelP6float2S0_ifi_param_0,
	.param .u64 .ptr .align 1 _Z30correct_sampling_offset_kernelP6float2S0_ifi_param_1,
	.param .u32 _Z30correct_sampling_offset_kernelP6float2S0_ifi_param_2,
	.param .f32 _Z30correct_sampling_offset_kernelP6float2S0_ifi_param_3,
	.param .u32 _Z30correct_sampling_offset_kernelP6float2S0_ifi_param_4
)
{
	.local .align 4 .b8 	__local_depot1[28];
	.reg .b64 	%SP;
	.reg .b64 	%SPL;
	.reg .pred 	%p<18>;
	.reg .b32 	%r<93>;
	.reg .b32 	%f<60>;
	.reg .b64 	%rd<47>;
	.reg .b64 	%fd<5>;

	mov.u64 	%SPL, __local_depot1;
	ld.param.u64 	%rd16, [_Z30correct_sampling_offset_kernelP6float2S0_ifi_param_0];
	ld.param.u64 	%rd17, [_Z30correct_sampling_offset_kernelP6float2S0_ifi_param_1];
	ld.param.u32 	%r29, [_Z30correct_sampling_offset_kernelP6float2S0_ifi_param_2];
	ld.param.f32 	%f13, [_Z30correct_sampling_offset_kernelP6float2S0_ifi_param_3];
	ld.param.u32 	%r30, [_Z30correct_sampling_offset_kernelP6float2S0_ifi_param_4];
	add.u64 	%rd1, %SPL, 0;
	mov.u32 	%r31, %ctaid.x;
	mov.u32 	%r32, %ntid.x;
	mov.u32 	%r33, %tid.x;
	mad.lo.s32 	%r1, %r31, %r32, %r33;
	setp.ge.s32 	%p1, %r1, %r30;
	@%p1 bra 	$L__BB1_18;
	cvta.to.global.u64 	%rd19, %rd16;
	shr.s32 	%r34, %r1, 31;
	shr.u32 	%r35, %r34, 26;
	add.s32 	%r36, %r1, %r35;
	and.b32  	%r37, %r36, -64;
	sub.s32 	%r38, %r1, %r37;
	shr.s32 	%r39, %r36, 6;
	add.s32 	%r40, %r29, %r39;
	cvt.rn.f32.s32 	%f14, %r40;
	mul.f32 	%f15, %f13, %f14;
	add.s32 	%r41, %r38, -32;
	cvt.rn.f32.s32 	%f16, %r41;
	mul.f32 	%f17, %f15, %f16;
	mul.f32 	%f1, %f17, 0fBC800000;
	mul.wide.s32 	%rd20, %r1, 8;
	add.s64 	%rd21, %rd19, %rd20;
	ld.global.v2.f32 	{%f3, %f2}, [%rd21];
	mul.f32 	%f18, %f1, 0f3F22F983;
	cvt.rni.s32.f32 	%r92, %f18;
	cvt.rn.f32.s32 	%f19, %r92;
	fma.rn.f32 	%f20, %f19, 0fBFC90FDA, %f1;
	fma.rn.f32 	%f21, %f19, 0fB3A22168, %f20;
	fma.rn.f32 	%f59, %f19, 0fA7C234C5, %f21;
	abs.f32 	%f5, %f1;
	setp.ltu.f32 	%p2, %f5, 0f47CE4780;
	mov.u32 	%r88, %r92;
	mov.f32 	%f58, %f59;
	@%p2 bra 	$L__BB1_9;
	setp.neu.f32 	%p3, %f5, 0f7F800000;
	@%p3 bra 	$L__BB1_4;
	mov.f32 	%f24, 0f00000000;
	mul.rn.f32 	%f58, %f1, %f24;
	mov.b32 	%r88, 0;
	bra.uni 	$L__BB1_9;
$L__BB1_4:
	mov.b32 	%r3, %f1;
	shl.b32 	%r43, %r3, 8;
	or.b32  	%r4, %r43, -2147483648;
	mov.b64 	%rd43, 0;
	mov.b32 	%r85, 0;
	mov.u64 	%rd41, __cudart_i2opi_f;
	mov.u64 	%rd42, %rd1;
$L__BB1_5:
	.pragma "nounroll";
	ld.global.nc.u32 	%r44, [%rd41];
	mad.wide.u32 	%rd24, %r44, %r4, %rd43;
	shr.u64 	%rd43, %rd24, 32;
	st.local.u32 	[%rd42], %rd24;
	add.s32 	%r85, %r85, 1;
	add.s64 	%rd42, %rd42, 4;
	add.s64 	%rd41, %rd41, 4;
	setp.ne.s32 	%p4, %r85, 6;
	@%p4 bra 	$L__BB1_5;
	shr.u32 	%r45, %r3, 23;
	st.local.u32 	[%rd1+24], %rd43;
	and.b32  	%r7, %r45, 31;
	and.b32  	%r46, %r45, 224;
	add.s32 	%r47, %r46, -128;
	shr.u32 	%r48, %r47, 5;
	mul.wide.u32 	%rd25, %r48, 4;
	sub.s64 	%rd8, %rd1, %rd25;
	ld.local.u32 	%r86, [%rd8+24];
	ld.local.u32 	%r87, [%rd8+20];
	setp.eq.s32 	%p5, %r7, 0;
	@%p5 bra 	$L__BB1_8;
	shf.l.wrap.b32 	%r86, %r87, %r86, %r7;
	ld.local.u32 	%r49, [%rd8+16];
	shf.l.wrap.b32 	%r87, %r49, %r87, %r7;
$L__BB1_8:
	shr.u32 	%r50, %r86, 30;
	shf.l.wrap.b32 	%r51, %r87, %r86, 2;
	shl.b32 	%r52, %r87, 2;
	shr.u32 	%r53, %r51, 31;
	add.s32 	%r54, %r53, %r50;
	neg.s32 	%r55, %r54;
	setp.lt.s32 	%p6, %r3, 0;
	selp.b32 	%r88, %r55, %r54, %p6;
	xor.b32  	%r56, %r51, %r3;
	shr.s32 	%r57, %r51, 31;
	xor.b32  	%r58, %r57, %r51;
	xor.b32  	%r59, %r57, %r52;
	cvt.u64.u32 	%rd26, %r58;
	shl.b64 	%rd27, %rd26, 32;
	cvt.u64.u32 	%rd28, %r59;
	or.b64  	%rd29, %rd27, %rd28;
	cvt.rn.f64.s64 	%fd1, %rd29;
	mul.f64 	%fd2, %fd1, 0d3BF921FB54442D19;
	cvt.rn.f32.f64 	%f22, %fd2;
	neg.f32 	%f23, %f22;
	setp.lt.s32 	%p7, %r56, 0;
	selp.f32 	%f58, %f23, %f22, %p7;
$L__BB1_9:
	setp.ltu.f32 	%p8, %f5, 0f47CE4780;
	add.s32 	%r61, %r88, 1;
	mul.rn.f32 	%f25, %f58, %f58;
	and.b32  	%r62, %r88, 1;
	setp.eq.b32 	%p9, %r62, 1;
	selp.f32 	%f26, %f58, 0f3F800000, %p9;
	fma.rn.f32 	%f27, %f25, %f26, 0f00000000;
	fma.rn.f32 	%f28, %f25, 0f37CBAC00, 0fBAB607ED;
	selp.f32 	%f29, 0fB94D4153, %f28, %p9;
	selp.f32 	%f30, 0f3C0885E4, 0f3D2AAABB, %p9;
	fma.rn.f32 	%f31, %f29, %f25, %f30;
	selp.f32 	%f32, 0fBE2AAAA8, 0fBEFFFFFF, %p9;
	fma.rn.f32 	%f33, %f31, %f25, %f32;
	fma.rn.f32 	%f34, %f33, %f27, %f26;
	and.b32  	%r63, %r61, 2;
	setp.eq.s32 	%p10, %r63, 0;
	mov.f32 	%f35, 0f00000000;
	sub.f32 	%f36, %f35, %f34;
	selp.f32 	%f9, %f34, %f36, %p10;
	@%p8 bra 	$L__BB1_17;
	setp.neu.f32 	%p11, %f5, 0f7F800000;
	@%p11 bra 	$L__BB1_12;
	mov.f32 	%f39, 0f00000000;
	mul.rn.f32 	%f59, %f1, %f39;
	mov.b32 	%r92, 0;
	bra.uni 	$L__BB1_17;
$L__BB1_12:
	mov.b32 	%r16, %f1;
	shl.b32 	%r65, %r16, 8;
	or.b32  	%r17, %r65, -2147483648;
	mov.b64 	%rd46, 0;
	mov.b32 	%r89, 0;
	mov.u64 	%rd44, __cudart_i2opi_f;
	mov.u64 	%rd45, %rd1;
$L__BB1_13:
	.pragma "nounroll";
	ld.global.nc.u32 	%r66, [%rd44];
	mad.wide.u32 	%rd32, %r66, %r17, %rd46;
	shr.u64 	%rd46, %rd32, 32;
	st.local.u32 	[%rd45], %rd32;
	add.s32 	%r89, %r89, 1;
	add.s64 	%rd45, %rd45, 4;
	add.s64 	%rd44, %rd44, 4;
	setp.ne.s32 	%p12, %r89, 6;
	@%p12 bra 	$L__BB1_13;
	shr.u32 	%r67, %r16, 23;
	st.local.u32 	[%rd1+24], %rd46;
	and.b32  	%r20, %r67, 31;
	and.b32  	%r68, %r67, 224;
	add.s32 	%r69, %r68, -128;
	shr.u32 	%r70, %r69, 5;
	mul.wide.u32 	%rd33, %r70, 4;
	sub.s64 	%rd15, %rd1, %rd33;
	ld.local.u32 	%r90, [%rd15+24];
	ld.local.u32 	%r91, [%rd15+20];
	setp.eq.s32 	%p13, %r20, 0;
	@%p13 bra 	$L__BB1_16;
	shf.l.wrap.b32 	%r90, %r91, %r90, %r20;
	ld.local.u32 	%r71, [%rd15+16];
	shf.l.wrap.b32 	%r91, %r71, %r91, %r20;
$L__BB1_16:
	shr.u32 	%r72, %r90, 30;
	shf.l.wrap.b32 	%r73, %r91, %r90, 2;
	shl.b32 	%r74, %r91, 2;
	shr.u32 	%r75, %r73, 31;
	add.s32 	%r76, %r75, %r72;
	neg.s32 	%r77, %r76;
	setp.lt.s32 	%p14, %r16, 0;
	selp.b32 	%r92, %r77, %r76, %p14;
	xor.b32  	%r78, %r73, %r16;
	shr.s32 	%r79, %r73, 31;
	xor.b32  	%r80, %r79, %r73;
	xor.b32  	%r81, %r79, %r74;
	cvt.u64.u32 	%rd34, %r80;
	shl.b64 	%rd35, %rd34, 32;
	cvt.u64.u32 	%rd36, %r81;
	or.b64  	%rd37, %rd35, %rd36;
	cvt.rn.f64.s64 	%fd3, %rd37;
	mul.f64 	%fd4, %fd3, 0d3BF921FB54442D19;
	cvt.rn.f32.f64 	%f37, %fd4;
	neg.f32 	%f38, %f37;
	setp.lt.s32 	%p15, %r78, 0;
	selp.f32 	%f59, %f38, %f37, %p15;
$L__BB1_17:
	mul.rn.f32 	%f40, %f59, %f59;
	and.b32  	%r83, %r92, 1;
	setp.eq.b32 	%p16, %r83, 1;
	selp.f32 	%f41, 0f3F800000, %f59, %p16;
	fma.rn.f32 	%f42, %f40, %f41, 0f00000000;
	fma.rn.f32 	%f43, %f40, 0f37CBAC00, 0fBAB607ED;
	selp.f32 	%f44, %f43, 0fB94D4153, %p16;
	selp.f32 	%f45, 0f3D2AAABB, 0f3C0885E4, %p16;
	fma.rn.f32 	%f46, %f44, %f40, %f45;
	selp.f32 	%f47, 0fBEFFFFFF, 0fBE2AAAA8, %p16;
	fma.rn.f32 	%f48, %f46, %f40, %f47;
	fma.rn.f32 	%f49, %f48, %f42, %f41;
	and.b32  	%r84, %r92, 2;
	setp.eq.s32 	%p17, %r84, 0;
	mov.f32 	%f50, 0f00000000;
	sub.f32 	%f51, %f50, %f49;
	selp.f32 	%f52, %f49, %f51, %p17;
	mul.f32 	%f53, %f3, %f9;
	mul.f32 	%f54, %f2, %f52;
	sub.f32 	%f55, %f53, %f54;
	mul.f32 	%f56, %f3, %f52;
	fma.rn.f32 	%f57, %f2, %f9, %f56;
	cvta.to.global.u64 	%rd38, %rd17;
	add.s64 	%rd40, %rd38, %rd20;
	st.global.v2.f32 	[%rd40], {%f55, %f57};
$L__BB1_18:
	ret;

}
	// .globl	_Z21multiply_phase_kernelP6float2S0_Pfi
.visible .entry _Z21multiply_phase_kernelP6float2S0_Pfi(
	.param .u64 .ptr .align 1 _Z21multiply_phase_kernelP6float2S0_Pfi_param_0,
	.param .u64 .ptr .align 1 _Z21multiply_phase_kernelP6float2S0_Pfi_param_1,
	.param .u64 .ptr .align 1 _Z21multiply_phase_kernelP6float2S0_Pfi_param_2,
	.param .u32 _Z21multiply_phase_kernelP6float2S0_Pfi_param_3
)
{
	.local .align 4 .b8 	__local_depot2[28];
	.reg .b64 	%SP;
	.reg .b64 	%SPL;
	.reg .pred 	%p<18>;
	.reg .b32 	%r<88>;
	.reg .b32 	%f<55>;
	.reg .b64 	%rd<51>;
	.reg .b64 	%fd<5>;

	mov.u64 	%SPL, __local_depot2;
	ld.param.u64 	%rd16, [_Z21multiply_phase_kernelP6float2S0_Pfi_param_0];
	ld.param.u64 	%rd17, [_Z21multiply_phase_kernelP6float2S0_Pfi_param_1];
	ld.param.u64 	%rd18, [_Z21multiply_phase_kernelP6float2S0_Pfi_param_2];
	ld.param.u32 	%r29, [_Z21multiply_phase_kernelP6float2S0_Pfi_param_3];
	add.u64 	%rd1, %SPL, 0;
	mov.u32 	%r30, %ctaid.x;
	mov.u32 	%r31, %ntid.x;
	mov.u32 	%r32, %tid.x;
	mad.lo.s32 	%r1, %r30, %r31, %r32;
	setp.ge.s32 	%p1, %r1, %r29;
	@%p1 bra 	$L__BB2_18;
	cvta.to.global.u64 	%rd20, %rd18;
	cvta.to.global.u64 	%rd21, %rd16;
	mul.wide.s32 	%rd22, %r1, 8;
	add.s64 	%rd23, %rd21, %rd22;
	ld.global.v2.f32 	{%f2, %f1}, [%rd23];
	shr.s32 	%r33, %r1, 31;
	shr.u32 	%r34, %r33, 26;
	add.s32 	%r35, %r1, %r34;
	shr.s32 	%r36, %r35, 6;
	mul.wide.s32 	%rd24, %r36, 4;
	add.s64 	%rd25, %rd20, %rd24;
	ld.global.f32 	%f3, [%rd25];
	mul.f32 	%f13, %f3, 0f3F22F983;
	cvt.rni.s32.f32 	%r87, %f13;
	cvt.rn.f32.s32 	%f14, %r87;
	fma.rn.f32 	%f15, %f14, 0fBFC90FDA, %f3;
	fma.rn.f32 	%f16, %f14, 0fB3A22168, %f15;
	fma.rn.f32 	%f54, %f14, 0fA7C234C5, %f16;
	abs.f32 	%f5, %f3;
	setp.ltu.f32 	%p2, %f5, 0f47CE4780;
	mov.u32 	%r83, %r87;
	mov.f32 	%f53, %f54;
	@%p2 bra 	$L__BB2_9;
	setp.neu.f32 	%p3, %f5, 0f7F800000;
	@%p3 bra 	$L__BB2_4;
	mov.f32 	%f19, 0f00000000;
	mul.rn.f32 	%f53, %f3, %f19;
	mov.b32 	%r83, 0;
	bra.uni 	$L__BB2_9;
$L__BB2_4:
	mov.b32 	%r3, %f3;
	shl.b32 	%r38, %r3, 8;
	or.b32  	%r4, %r38, -2147483648;
	mov.b64 	%rd47, 0;
	mov.b32 	%r80, 0;
	mov.u64 	%rd45, __cudart_i2opi_f;
	mov.u64 	%rd46, %rd1;
$L__BB2_5:
	.pragma "nounroll";
	ld.global.nc.u32 	%r39, [%rd45];
	mad.wide.u32 	%rd28, %r39, %r4, %rd47;
	shr.u64 	%rd47, %rd28, 32;
	st.local.u32 	[%rd46], %rd28;
	add.s32 	%r80, %r80, 1;
	add.s64 	%rd46, %rd46, 4;
	add.s64 	%rd45, %rd45, 4;
	setp.ne.s32 	%p4, %r80, 6;
	@%p4 bra 	$L__BB2_5;
	shr.u32 	%r40, %r3, 23;
	st.local.u32 	[%rd1+24], %rd47;
	and.b32  	%r7, %r40, 31;
	and.b32  	%r41, %r40, 224;
	add.s32 	%r42, %r41, -128;
	shr.u32 	%r43, %r42, 5;
	mul.wide.u32 	%rd29, %r43, 4;
	sub.s64 	%rd8, %rd1, %rd29;
	ld.local.u32 	%r81, [%rd8+24];
	ld.local.u32 	%r82, [%rd8+20];
	setp.eq.s32 	%p5, %r7, 0;
	@%p5 bra 	$L__BB2_8;
	shf.l.wrap.b32 	%r81, %r82, %r81, %r7;
	ld.local.u32 	%r44, [%rd8+16];
	shf.l.wrap.b32 	%r82, %r44, %r82, %r7;
$L__BB2_8:
	shr.u32 	%r45, %r81, 30;
	shf.l.wrap.b32 	%r46, %r82, %r81, 2;
	shl.b32 	%r47, %r82, 2;
	shr.u32 	%r48, %r46, 31;
	add.s32 	%r49, %r48, %r45;
	neg.s32 	%r50, %r49;
	setp.lt.s32 	%p6, %r3, 0;
	selp.b32 	%r83, %r50, %r49, %p6;
	xor.b32  	%r51, %r46, %r3;
	shr.s32 	%r52, %r46, 31;
	xor.b32  	%r53, %r52, %r46;
	xor.b32  	%r54, %r52, %r47;
	cvt.u64.u32 	%rd30, %r53;
	shl.b64 	%rd31, %rd30, 32;
	cvt.u64.u32 	%rd32, %r54;
	or.b64  	%rd33, %rd31, %rd32;
	cvt.rn.f64.s64 	%fd1, %rd33;
	mul.f64 	%fd2, %fd1, 0d3BF921FB54442D19;
	cvt.rn.f32.f64 	%f17, %fd2;
	neg.f32 	%f18, %f17;
	setp.lt.s32 	%p7, %r51, 0;
	selp.f32 	%f53, %f18, %f17, %p7;
$L__BB2_9:
	setp.ltu.f32 	%p8, %f5, 0f47CE4780;
	add.s32 	%r56, %r83, 1;
	mul.rn.f32 	%f20, %f53, %f53;
	and.b32  	%r57, %r83, 1;
	setp.eq.b32 	%p9, %r57, 1;
	selp.f32 	%f21, %f53, 0f3F800000, %p9;
	fma.rn.f32 	%f22, %f20, %f21, 0f00000000;
	fma.rn.f32 	%f23, %f20, 0f37CBAC00, 0fBAB607ED;
	selp.f32 	%f24, 0fB94D4153, %f23, %p9;
	selp.f32 	%f25, 0f3C0885E4, 0f3D2AAABB, %p9;
	fma.rn.f32 	%f26, %f24, %f20, %f25;
	selp.f32 	%f27, 0fBE2AAAA8, 0fBEFFFFFF, %p9;
	fma.rn.f32 	%f28, %f26, %f20, %f27;
	fma.rn.f32 	%f29, %f28, %f22, %f21;
	and.b32  	%r58, %r56, 2;
	setp.eq.s32 	%p10, %r58, 0;
	mov.f32 	%f30, 0f00000000;
	sub.f32 	%f31, %f30, %f29;
	selp.f32 	%f9, %f29, %f31, %p10;
	@%p8 bra 	$L__BB2_17;
	setp.neu.f32 	%p11, %f5, 0f7F800000;
	@%p11 bra 	$L__BB2_12;
	mov.f32 	%f34, 0f00000000;
	mul.rn.f32 	%f54, %f3, %f34;
	mov.b32 	%r87, 0;
	bra.uni 	$L__BB2_17;
$L__BB2_12:
	mov.b32 	%r16, %f3;
	shl.b32 	%r60, %r16, 8;
	or.b32  	%r17, %r60, -2147483648;
	mov.b64 	%rd50, 0;
	mov.b32 	%r84, 0;
	mov.u64 	%rd48, __cudart_i2opi_f;
	mov.u64 	%rd49, %rd1;
$L__BB2_13:
	.pragma "nounroll";
	ld.global.nc.u32 	%r61, [%rd48];
	mad.wide.u32 	%rd36, %r61, %r17, %rd50;
	shr.u64 	%rd50, %rd36, 32;
	st.local.u32 	[%rd49], %rd36;
	add.s32 	%r84, %r84, 1;
	add.s64 	%rd49, %rd49, 4;
	add.s64 	%rd48, %rd48, 4;
	setp.ne.s32 	%p12, %r84, 6;
	@%p12 bra 	$L__BB2_13;
	shr.u32 	%r62, %r16, 23;
	st.local.u32 	[%rd1+24], %rd50;
	and.b32  	%r20, %r62, 31;
	and.b32  	%r63, %r62, 224;
	add.s32 	%r64, %r63, -128;
	shr.u32 	%r65, %r64, 5;
	mul.wide.u32 	%rd37, %r65, 4;
	sub.s64 	%rd15, %rd1, %rd37;
	ld.local.u32 	%r85, [%rd15+24];
	ld.local.u32 	%r86, [%rd15+20];
	setp.eq.s32 	%p13, %r20, 0;
	@%p13 bra 	$L__BB2_16;
	shf.l.wrap.b32 	%r85, %r86, %r85, %r20;
	ld.local.u32 	%r66, [%rd15+16];
	shf.l.wrap.b32 	%r86, %r66, %r86, %r20;
$L__BB2_16:
	shr.u32 	%r67, %r85, 30;
	shf.l.wrap.b32 	%r68, %r86, %r85, 2;
	shl.b32 	%r69, %r86, 2;
	shr.u32 	%r70, %r68, 31;
	add.s32 	%r71, %r70, %r67;
	neg.s32 	%r72, %r71;
	setp.lt.s32 	%p14, %r16, 0;
	selp.b32 	%r87, %r72, %r71, %p14;
	xor.b32  	%r73, %r68, %r16;
	shr.s32 	%r74, %r68, 31;
	xor.b32  	%r75, %r74, %r68;
	xor.b32  	%r76, %r74, %r69;
	cvt.u64.u32 	%rd38, %r75;
	shl.b64 	%rd39, %rd38, 32;
	cvt.u64.u32 	%rd40, %r76;
	or.b64  	%rd41, %rd39, %rd40;
	cvt.rn.f64.s64 	%fd3, %rd41;
	mul.f64 	%fd4, %fd3, 0d3BF921FB54442D19;
	cvt.rn.f32.f64 	%f32, %fd4;
	neg.f32 	%f33, %f32;
	setp.lt.s32 	%p15, %r73, 0;
	selp.f32 	%f54, %f33, %f32, %p15;
$L__BB2_17:
	mul.rn.f32 	%f35, %f54, %f54;
	and.b32  	%r78, %r87, 1;
	setp.eq.b32 	%p16, %r78, 1;
	selp.f32 	%f36, 0f3F800000, %f54, %p16;
	fma.rn.f32 	%f37, %f35, %f36, 0f00000000;
	fma.rn.f32 	%f38, %f35, 0f37CBAC00, 0fBAB607ED;
	selp.f32 	%f39, %f38, 0fB94D4153, %p16;
	selp.f32 	%f40, 0f3D2AAABB, 0f3C0885E4, %p16;
	fma.rn.f32 	%f41, %f39, %f35, %f40;
	selp.f32 	%f42, 0fBEFFFFFF, 0fBE2AAAA8, %p16;
	fma.rn.f32 	%f43, %f41, %f35, %f42;
	fma.rn.f32 	%f44, %f43, %f37, %f36;
	and.b32  	%r79, %r87, 2;
	setp.eq.s32 	%p17, %r79, 0;
	mov.f32 	%f45, 0f00000000;
	sub.f32 	%f46, %f45, %f44;
	selp.f32 	%f47, %f44, %f46, %p17;
	mul.f32 	%f48, %f2, %f9;
	mul.f32 	%f49, %f1, %f47;
	sub.f32 	%f50, %f48, %f49;
	mul.f32 	%f51, %f2, %f47;
	fma.rn.f32 	%f52, %f1, %f9, %f51;
	cvta.to.global.u64 	%rd42, %rd17;
	add.s64 	%rd44, %rd42, %rd22;
	st.global.v2.f32 	[%rd44], {%f50, %f52};
$L__BB2_18:
	ret;

}


// ===== COMPILED SASS (sm_100) =====

	.target	sm_100

	.elftype	@"ET_EXEC"


//--------------------- .note.nv.tkinfo           --------------------------
	.section	.note.nv.tkinfo,"",@"SHT_NOTE"
	.sectionflags	@"SHF_NOTE_NV_TKINFO"
	.tkinfo
        /*0018*/ 	.word	0x00000002
        /*0030*/ 	.string	""
        /*0030*/ 	.string	"ptxas"
        /*0030*/ 	.string	"Cuda compilation tools, release 13.0, V13.0.88"
        /*0030*/ 	.string	"Build cuda_13.0.r13.0/compiler.36424714_0"
        /*0030*/ 	.string	"-arch sm_100 -m 64 "



//--------------------- .note.nv.cuinfo           --------------------------
	.section	.note.nv.cuinfo,"",@"SHT_NOTE"
	.sectionflags	@"SHF_NOTE_NV_CUINFO"
        /*0018*/ 	.short	0x0002
        /*001a*/ 	.short	0x0064
        /*001c*/ 	.short	0x0082
	.zero		2


//--------------------- .nv.info                  --------------------------
	.section	.nv.info,"",@"SHT_CUDA_INFO"
	.align	4


	//----- nvinfo : EIATTR_REGCOUNT
	.align		4
        /*0000*/ 	.byte	0x04, 0x2f
        /*0002*/ 	.short	(.L_2 - .L_1)
	.align		4
.L_1:
        /*0004*/ 	.word	index@(_Z20calc_beta_err_kernelP6float2PfiS0_ffS1_S1_i)
        /*0008*/ 	.word	0x0000001c


	//----- nvinfo : EIATTR_FRAME_SIZE
	.align		4
.L_2:
        /*000c*/ 	.byte	0x04, 0x11
        /*000e*/ 	.short	(.L_4 - .L_3)
	.align		4
.L_3:
        /*0010*/ 	.word	index@($__internal_1_$__cuda_sm3x_div_rn_noftz_f32_slowpath)
        /*0014*/ 	.word	0x00000000


	//----- nvinfo : EIATTR_FRAME_SIZE
	.align		4
.L_4:
        /*0018*/ 	.byte	0x04, 0x11
        /*001a*/ 	.short	(.L_6 - .L_5)
	.align		4
.L_5:
        /*001c*/ 	.word	index@($__internal_0_$__cuda_sm20_div_rn_f64_full)
        /*0020*/ 	.word	0x00000000


	//----- nvinfo : EIATTR_FRAME_SIZE
	.align		4
.L_6:
        /*0024*/ 	.byte	0x04, 0x11
        /*0026*/ 	.short	(.L_8 - .L_7)
	.align		4
.L_7:
        /*0028*/ 	.word	index@(_Z20calc_beta_err_kernelP6float2PfiS0_ffS1_S1_i)
        /*002c*/ 	.word	0x00000000


	//----- nvinfo : EIATTR_REGCOUNT
	.align		4
.L_8:
        /*0030*/ 	.byte	0x04, 0x2f
        /*0032*/ 	.short	(.L_10 - .L_9)
	.align		4
.L_9:
        /*0034*/ 	.word	index@(_Z30correct_sampling_offset_kernelP6float2S0_ifi)
        /*0038*/ 	.word	0x00000017


	//----- nvinfo : EIATTR_FRAME_SIZE
	.align		4
.L_10:
        /*003c*/ 	.byte	0x04, 0x11
        /*003e*/ 	.short	(.L_12 - .L_11)
	.align		4
.L_11:
        /*0040*/ 	.word	index@(_Z30correct_sampling_offset_kernelP6float2S0_ifi)
        /*0044*/ 	.word	0x00000000


	//----- nvinfo : EIATTR_REGCOUNT
	.align		4
.L_12:
        /*0048*/ 	.byte	0x04, 0x2f
        /*004a*/ 	.short	(.L_14 - .L_13)
	.align		4
.L_13:
        /*004c*/ 	.word	index@(_Z21multiply_phase_kernelP6float2S0_Pfi)
        /*0050*/ 	.word	0x00000017


	//----- nvinfo : EIATTR_FRAME_SIZE
	.align		4
.L_14:
        /*0054*/ 	.byte	0x04, 0x11
        /*0056*/ 	.short	(.L_16 - .L_15)
	.align		4
.L_15:
        /*0058*/ 	.word	index@(_Z21multiply_phase_kernelP6float2S0_Pfi)
        /*005c*/ 	.word	0x00000000


	//----- nvinfo : EIATTR_MIN_STACK_SIZE
	.align		4
.L_16:
        /*0060*/ 	.byte	0x04, 0x12
        /*0062*/ 	.short	(.L_18 - .L_17)
	.align		4
.L_17:
        /*0064*/ 	.word	index@(_Z21multiply_phase_kernelP6float2S0_Pfi)
        /*0068*/ 	.word	0x00000000


	//----- nvinfo : EIATTR_MIN_STACK_SIZE
	.align		4
.L_18:
        /*006c*/ 	.byte	0x04, 0x12
        /*006e*/ 	.short	(.L_20 - .L_19)
	.align		4
.L_19:
        /*0070*/ 	.word	index@(_Z30correct_sampling_offset_kernelP6float2S0_ifi)
        /*0074*/ 	.word	0x00000000


	//----- nvinfo : EIATTR_MIN_STACK_SIZE
	.align		4
.L_20:
        /*0078*/ 	.byte	0x04, 0x12
        /*007a*/ 	.short	(.L_22 - .L_21)
	.align		4
.L_21:
        /*007c*/ 	.word	index@(_Z20calc_beta_err_kernelP6float2PfiS0_ffS1_S1_i)
        /*0080*/ 	.word	0x00000000
.L_22:


//--------------------- .nv.compat                --------------------------
	.section	.nv.compat,"",@"SHT_CUDA_COMPAT_INFO"
	.align	4
        /*0000*/ 	.byte	0x02, 0x09, 0x00, 0x00, 0x02, 0x02, 0x01, 0x00, 0x02, 0x05, 0x05, 0x00, 0x03, 0x07, 0x01, 0x01
        /*0010*/ 	.byte	0x02, 0x03, 0x00, 0x00, 0x02, 0x06, 0x01, 0x00, 0x04, 0x0b, 0x08, 0x00, 0x01, 0x00, 0x00, 0x00
        /*0020*/ 	.byte	0x00, 0x00, 0x00, 0x00


//--------------------- .nv.info._Z21multiply_phase_kernelP6float2S0_Pfi --------------------------
	.section	.nv.info._Z21multiply_phase_kernelP6float2S0_Pfi,"",@"SHT_CUDA_INFO"
	.sectionflags	@""
	.align	4


	//----- nvinfo : EIATTR_CUDA_API_VERSION
	.align		4
        /*0000*/ 	.byte	0x04, 0x37
        /*0002*/ 	.short	(.L_24 - .L_23)
.L_23:
        /*0004*/ 	.word	0x00000082


	//----- nvinfo : EIATTR_KPARAM_INFO
	.align		4
.L_24:
        /*0008*/ 	.byte	0x04, 0x17
        /*000a*/ 	.short	(.L_26 - .L_25)
.L_25:
        /*000c*/ 	.word	0x00000000
        /*0010*/ 	.short	0x0003
        /*0012*/ 	.short	0x0018
        /*0014*/ 	.byte	0x00, 0xf0, 0x11, 0x00


	//----- nvinfo : EIATTR_KPARAM_INFO
	.align		4
.L_26:
        /*0018*/ 	.byte	0x04, 0x17
        /*001a*/ 	.short	(.L_28 - .L_27)
.L_27:
        /*001c*/ 	.word	0x00000000
        /*0020*/ 	.short	0x0002
        /*0022*/ 	.short	0x0010
        /*0024*/ 	.byte	0x00, 0xf5, 0x21, 0x00


	//----- nvinfo : EIATTR_KPARAM_INFO
	.align		4
.L_28:
        /*0028*/ 	.byte	0x04, 0x17
        /*002a*/ 	.short	(.L_30 - .L_29)
.L_29:
        /*002c*/ 	.word	0x00000000
        /*0030*/ 	.short	0x0001
        /*0032*/ 	.short	0x0008
        /*0034*/ 	.byte	0x00, 0xf5, 0x21, 0x00


	//----- nvinfo : EIATTR_KPARAM_INFO
	.align		4
.L_30:
        /*0038*/ 	.byte	0x04, 0x17
        /*003a*/ 	.short	(.L_32 - .L_31)
.L_31:
        /*003c*/ 	.word	0x00000000
        /*0040*/ 	.short	0x0000
        /*0042*/ 	.short	0x0000
        /*0044*/ 	.byte	0x00, 0xf5, 0x21, 0x00


	//----- nvinfo : EIATTR_SPARSE_MMA_MASK
	.align		4
.L_32:
        /*0048*/ 	.byte	0x03, 0x50
        /*004a*/ 	.short	0x0000


	//----- nvinfo : EIATTR_MAXREG_COUNT
	.align		4
        /*004c*/ 	.byte	0x03, 0x1b
        /*004e*/ 	.short	0x00ff


	//----- nvinfo : EIATTR_MERCURY_ISA_VERSION
	.align		4
        /*0050*/ 	.byte	0x03, 0x5f
        /*0052*/ 	.short	0x0101


	//----- nvinfo : EIATTR_VRC_CTA_INIT_COUNT
	.align		4
        /*0054*/ 	.byte	0x02, 0x4a
	.zero		1
	.zero		1


	//----- nvinfo : EIATTR_EXIT_INSTR_OFFSETS
	.align		4
        /*0058*/ 	.byte	0x04, 0x1c
        /*005a*/ 	.short	(.L_34 - .L_33)


	//   ....[0]....
.L_33:
        /*005c*/ 	.word	0x00000070


	//   ....[1]....
        /*0060*/ 	.word	0x00001090


	//----- nvinfo : EIATTR_CRS_STACK_SIZE
	.align		4
.L_34:
        /*0064*/ 	.byte	0x04, 0x1e
        /*0066*/ 	.short	(.L_36 - .L_35)
.L_35:
        /*0068*/ 	.word	0x00000000


	//----- nvinfo : EIATTR_CBANK_PARAM_SIZE
	.align		4
.L_36:
        /*006c*/ 	.byte	0x03, 0x19
        /*006e*/ 	.short	0x001c


	//----- nvinfo : EIATTR_PARAM_CBANK
	.align		4
        /*0070*/ 	.byte	0x04, 0x0a
        /*0072*/ 	.short	(.L_38 - .L_37)
	.align		4
.L_37:
        /*0074*/ 	.word	index@(.nv.constant0._Z21multiply_phase_kernelP6float2S0_Pfi)
        /*0078*/ 	.short	0x0380
        /*007a*/ 	.short	0x001c


	//----- nvinfo : EIATTR_SW_WAR
	.align		4
.L_38:
        /*007c*/ 	.byte	0x04, 0x36
        /*007e*/ 	.short	(.L_40 - .L_39)
.L_39:
        /*0080*/ 	.word	0x00000008
.L_40:


//--------------------- .nv.info._Z30correct_sampling_offset_kernelP6float2S0_ifi --------------------------
	.section	.nv.info._Z30correct_sampling_offset_kernelP6float2S0_ifi,"",@"SHT_CUDA_INFO"
	.sectionflags	@""
	.align	4


	//----- nvinfo : EIATTR_CUDA_API_VERSION
	.align		4
        /*0000*/ 	.byte	0x04, 0x37
        /*0002*/ 	.short	(.L_42 - .L_41)
.L_41:
        /*0004*/ 	.word	0x00000082


	//----- nvinfo : EIATTR_KPARAM_INFO
	.align		4
.L_42:
        /*0008*/ 	.byte	0x04, 0x17
        /*000a*/ 	.short	(.L_44 - .L_43)
.L_43:
        /*000c*/ 	.word	0x00000000
        /*0010*/ 	.short	0x0004
        /*0012*/ 	.short	0x0018
        /*0014*/ 	.byte	0x00, 0xf0, 0x11, 0x00


	//----- nvinfo : EIATTR_KPARAM_INFO
	.align		4
.L_44:
        /*0018*/ 	.byte	0x04, 0x17
        /*001a*/ 	.short	(.L_46 - .L_45)
.L_45:
        /*001c*/ 	.word	0x00000000
        /*0020*/ 	.short	0x0003
        /*0022*/ 	.short	0x0014
        /*0024*/ 	.byte	0x00, 0xf0, 0x11, 0x00


	//----- nvinfo : EIATTR_KPARAM_INFO
	.align		4
.L_46:
        /*0028*/ 	.byte	0x04, 0x17
        /*002a*/ 	.short	(.L_48 - .L_47)
.L_47:
        /*002c*/ 	.word	0x00000000
        /*0030*/ 	.short	0x0002
        /*0032*/ 	.short	0x0010
        /*0034*/ 	.byte	0x00, 0xf0, 0x11, 0x00


	//----- nvinfo : EIATTR_KPARAM_INFO
	.align		4
.L_48:
        /*0038*/ 	.byte	0x04, 0x17
        /*003a*/ 	.short	(.L_50 - .L_49)
.L_49:
        /*003c*/ 	.word	0x00000000
        /*0040*/ 	.short	0x0001
        /*0042*/ 	.short	0x0008
        /*0044*/ 	.byte	0x00, 0xf5, 0x21, 0x00


	//----- nvinfo : EIATTR_KPARAM_INFO
	.align		4
.L_50:
        /*0048*/ 	.byte	0x04, 0x17
        /*004a*/ 	.short	(.L_52 - .L_51)
.L_51:
        /*004c*/ 	.word	0x00000000
        /*0050*/ 	.short	0x0000
        /*0052*/ 	.short	0x0000
        /*0054*/ 	.byte	0x00, 0xf5, 0x21, 0x00


	//----- nvinfo : EIATTR_SPARSE_MMA_MASK
	.align		4
.L_52:
        /*0058*/ 	.byte	0x03, 0x50
        /*005a*/ 	.short	0x0000


	//----- nvinfo : EIATTR_MAXREG_COUNT
	.align		4
        /*005c*/ 	.byte	0x03, 0x1b
        /*005e*/ 	.short	0x00ff


	//----- nvinfo : EIATTR_MERCURY_ISA_VERSION
	.align		4
        /*0060*/ 	.byte	0x03, 0x5f
        /*0062*/ 	.short	0x0101


	//----- nvinfo : EIATTR_VRC_CTA_INIT_COUNT
	.align		4
        /*0064*/ 	.byte	0x02, 0x4a
	.zero		1
	.zero		1


	//----- nvinfo : EIATTR_EXIT_INSTR_OFFSETS
	.align		4
        /*0068*/ 	.byte	0x04, 0x1c
        /*006a*/ 	.short	(.L_54 - .L_53)


	//   ....[0]....
.L_53:
        /*006c*/ 	.word	0x00000070


	//   ....[1]....
        /*0070*/ 	.word	0x000010e0


	//----- nvinfo : EIATTR_CRS_STACK_SIZE
	.align		4
.L_54:
        /*0074*/ 	.byte	0x04, 0x1e
        /*0076*/ 	.short	(.L_56 - .L_55)
.L_55:
        /*0078*/ 	.word	0x00000000


	//----- nvinfo : EIATTR_CBANK_PARAM_SIZE
	.align		4
.L_56:
        /*007c*/ 	.byte	0x03, 0x19
        /*007e*/ 	.short	0x001c


	//----- nvinfo : EIATTR_PARAM_CBANK
	.align		4
        /*0080*/ 	.byte	0x04, 0x0a
        /*0082*/ 	.short	(.L_58 - .L_57)
	.align		4
.L_57:
        /*0084*/ 	.word	index@(.nv.constant0._Z30correct_sampling_offset_kernelP6float2S0_ifi)
        /*0088*/ 	.short	0x0380
        /*008a*/ 	.short	0x001c


	//----- nvinfo : EIATTR_SW_WAR
	.align		4
.L_58:
        /*008c*/ 	.byte	0x04, 0x36
        /*008e*/ 	.short	(.L_60 - .L_59)
.L_59:
        /*0090*/ 	.word	0x00000008
.L_60:


//--------------------- .nv.info._Z20calc_beta_err_kernelP6float2PfiS0_ffS1_S1_i --------------------------
	.section	.nv.info._Z20calc_beta_err_kernelP6float2PfiS0_ffS1_S1_i,"",@"SHT_CUDA_INFO"
	.sectionflags	@""
	.align	4


	//----- nvinfo : EIATTR_CUDA_API_VERSION
	.align		4
        /*0000*/ 	.byte	0x04, 0x37
        /*0002*/ 	.short	(.L_62 - .L_61)
.L_61:
        /*0004*/ 	.word	0x00000082


	//----- nvinfo : EIATTR_KPARAM_INFO
	.align		4
.L_62:
        /*0008*/ 	.byte	0x04, 0x17
        /*000a*/ 	.short	(.L_64 - .L_63)
.L_63:
        /*000c*/ 	.word	0x00000000
        /*0010*/ 	.short	0x0008
        /*0012*/ 	.short	0x0038
        /*0014*/ 	.byte	0x00, 0xf0, 0x11, 0x00


	//----- nvinfo : EIATTR_KPARAM_INFO
	.align		4
.L_64:
        /*0018*/ 	.byte	0x04, 0x17
        /*001a*/ 	.short	(.L_66 - .L_65)
.L_65:
        /*001c*/ 	.word	0x00000000
        /*0020*/ 	.short	0x0007
        /*0022*/ 	.short	0x0030
        /*0024*/ 	.byte	0x00, 0xf5, 0x21, 0x00


	//----- nvinfo : EIATTR_KPARAM_INFO
	.align		4
.L_66:
        /*0028*/ 	.byte	0x04, 0x17
        /*002a*/ 	.short	(.L_68 - .L_67)
.L_67:
        /*002c*/ 	.word	0x00000000
        /*0030*/ 	.short	0x0006
        /*0032*/ 	.short	0x0028
        /*0034*/ 	.byte	0x00, 0xf5, 0x21, 0x00


	//----- nvinfo : EIATTR_KPARAM_INFO
	.align		4
.L_68:
        /*0038*/ 	.byte	0x04, 0x17
        /*003a*/ 	.short	(.L_70 - .L_69)
.L_69:
        /*003c*/ 	.word	0x00000000
        /*0040*/ 	.short	0x0005
        /*0042*/ 	.short	0x0024
        /*0044*/ 	.byte	0x00, 0xf0, 0x11, 0x00


	//----- nvinfo : EIATTR_KPARAM_INFO
	.align		4
.L_70:
        /*0048*/ 	.byte	0x04, 0x17
        /*004a*/ 	.short	(.L_72 - .L_71)
.L_71:
        /*004c*/ 	.word	0x00000000
        /*0050*/ 	.short	0x0004
        /*0052*/ 	.short	0x0020
        /*0054*/ 	.byte	0x00, 0xf0, 0x11, 0x00


	//----- nvinfo : EIATTR_KPARAM_INFO
	.align		4
.L_72:
        /*0058*/ 	.byte	0x04, 0x17
        /*005a*/ 	.short	(.L_74 - .L_73)
.L_73:
        /*005c*/ 	.word	0x00000000
        /*0060*/ 	.short	0x0003
        /*0062*/ 	.short	0x0018
        /*0064*/ 	.byte	0x00, 0xf5, 0x21, 0x00


	//----- nvinfo : EIATTR_KPARAM_INFO
	.align		4
.L_74:
        /*0068*/ 	.byte	0x04, 0x17
        /*006a*/ 	.short	(.L_76 - .L_75)
.L_75:
        /*006c*/ 	.word	0x00000000
        /*0070*/ 	.short	0x0002
        /*0072*/ 	.short	0x0010
        /*0074*/ 	.byte	0x00, 0xf0, 0x11, 0x00


	//----- nvinfo : EIATTR_KPARAM_INFO
	.align		4
.L_76:
        /*0078*/ 	.byte	0x04, 0x17
        /*007a*/ 	.short	(.L_78 - .L_77)
.L_77:
        /*007c*/ 	.word	0x00000000
        /*0080*/ 	.short	0x0001
        /*0082*/ 	.short	0x0008
        /*0084*/ 	.byte	0x00, 0xf5, 0x21, 0x00


	//----- nvinfo : EIATTR_KPARAM_INFO
	.align		4
.L_78:
        /*0088*/ 	.byte	0x04, 0x17
        /*008a*/ 	.short	(.L_80 - .L_79)
.L_79:
        /*008c*/ 	.word	0x00000000
        /*0090*/ 	.short	0x0000
        /*0092*/ 	.short	0x0000
        /*0094*/ 	.byte	0x00, 0xf5, 0x21, 0x00


	//----- nvinfo : EIATTR_SPARSE_MMA_MASK
	.align		4
.L_80:
        /*0098*/ 	.byte	0x03, 0x50
        /*009a*/ 	.short	0x0000


	//----- nvinfo : EIATTR_MAXREG_COUNT
	.align		4
        /*009c*/ 	.byte	0x03, 0x1b
        /*009e*/ 	.short	0x00ff


	//----- nvinfo : EIATTR_MERCURY_ISA_VERSION
	.align		4
        /*00a0*/ 	.byte	0x03, 0x5f
        /*00a2*/ 	.short	0x0101


	//----- nvinfo : EIATTR_VRC_CTA_INIT_COUNT
	.align		4
        /*00a4*/ 	.byte	0x02, 0x4a
	.zero		1
	.zero		1


	//----- nvinfo : EIATTR_EXIT_INSTR_OFFSETS
	.align		4
        /*00a8*/ 	.byte	0x04, 0x1c
        /*00aa*/ 	.short	(.L_82 - .L_81)


	//   ....[0]....
.L_81:
        /*00ac*/ 	.word	0x00000070


	//   ....[1]....
        /*00b0*/ 	.word	0x00001250


	//----- nvinfo : EIATTR_CRS_STACK_SIZE
	.align		4
.L_82:
        /*00b4*/ 	.byte	0x04, 0x1e
        /*00b6*/ 	.short	(.L_84 - .L_83)
.L_83:
        /*00b8*/ 	.word	0x00000000


	//----- nvinfo : EIATTR_CBANK_PARAM_SIZE
	.align		4
.L_84:
        /*00bc*/ 	.byte	0x03, 0x19
        /*00be*/ 	.short	0x003c


	//----- nvinfo : EIATTR_PARAM_CBANK
	.align		4
        /*00c0*/ 	.byte	0x04, 0x0a
        /*00c2*/ 	.short	(.L_86 - .L_85)
	.align		4
.L_85:
        /*00c4*/ 	.word	index@(.nv.constant0._Z20calc_beta_err_kernelP6float2PfiS0_ffS1_S1_i)
        /*00c8*/ 	.short	0x0380
        /*00ca*/ 	.short	0x003c


	//----- nvinfo : EIATTR_SW_WAR
	.align		4
.L_86:
        /*00cc*/ 	.byte	0x04, 0x36
        /*00ce*/ 	.short	(.L_88 - .L_87)
.L_87:
        /*00d0*/ 	.word	0x00000008
.L_88:


//--------------------- .nv.callgraph             --------------------------
	.section	.nv.callgraph,"",@"SHT_CUDA_CALLGRAPH"
	.align	4
	.sectionentsize	8
	.align		4
        /*0000*/ 	.word	0x00000000
	.align		4
        /*0004*/ 	.word	0xffffffff
	.align		4
        /*0008*/ 	.word	0x00000000
	.align		4
        /*000c*/ 	.word	0xfffffffe
	.align		4
        /*0010*/ 	.word	0x00000000
	.align		4
        /*0014*/ 	.word	0xfffffffd
	.align		4
        /*0018*/ 	.word	0x00000000
	.align		4
        /*001c*/ 	.word	0xfffffffc


//--------------------- .nv.constant4             --------------------------
	.section	.nv.constant4,"a",@progbits
	.align	8
	.align		8
.nv.constant4:
        /*0000*/ 	.dword	__cudart_i2opi_f


//--------------------- .text._Z21multiply_phase_kernelP6float2S0_Pfi --------------------------
	.section	.text._Z21multiply_phase_kernelP6float2S0_Pfi,"ax",@progbits
	.align	128
        .global         _Z21multiply_phase_kernelP6float2S0_Pfi
        .type           _Z21multiply_phase_kernelP6float2S0_Pfi,@function
        .size           _Z21multiply_phase_kernelP6float2S0_Pfi,(.L_x_53 - _Z21multiply_phase_kernelP6float2S0_Pfi)
        .other          _Z21multiply_phase_kernelP6float2S0_Pfi,@"STO_CUDA_ENTRY STV_DEFAULT"
_Z21multiply_phase_kernelP6float2S0_Pfi:
.text._Z21multiply_phase_kernelP6float2S0_Pfi:
[----:B------:R-:W-:Y:S01]  /*0000*/  LDC R1, c[0x0][0x37c] ;  /* 0x0000df00ff017b82 */ /* 0x000fe20000000800 */
[----:B------:R-:W0:Y:S07]  /*0010*/  S2R R3, SR_TID.X ;  /* 0x0000000000037919 */ /* 0x000e2e0000002100 */
[----:B------:R-:W0:Y:S01]  /*0020*/  S2UR UR4, SR_CTAID.X ;  /* 0x00000000000479c3 */ /* 0x000e220000002500 */
[----:B------:R-:W1:Y:S07]  /*0030*/  LDCU UR5, c[0x0][0x398] ;  /* 0x00007300ff0577ac */ /* 0x000e6e0008000800 */
[----:B------:R-:W0:Y:S02]  /*0040*/  LDC R4, c[0x0][0x360] ;  /* 0x0000d800ff047b82 */ /* 0x000e240000000800 */
[----:B0-----:R-:W-:-:S05]  /*0050*/  IMAD R4, R4, UR4, R3 ;  /* 0x0000000404047c24 */ /* 0x001fca000f8e0203 */
[----:B-1----:R-:W-:-:S13]  /*0060*/  ISETP.GE.AND P0, PT, R4, UR5, PT ;  /* 0x0000000504007c0c */ /* 0x002fda000bf06270 */
[----:B------:R-:W-:Y:S05]  /*0070*/  @P0 EXIT ;  /* 0x000000000000094d */ /* 0x000fea0003800000 */
[----:B------:R-:W0:Y:S01]  /*0080*/  LDC.64 R6, c[0x0][0x390] ;  /* 0x0000e400ff067b82 */ /* 0x000e220000000a00 */
[----:B------:R-:W1:Y:S01]  /*0090*/  LDCU.64 UR6, c[0x0][0x358] ;  /* 0x00006b00ff0677ac */ /* 0x000e620008000a00 */
[----:B------:R-:W-:-:S04]  /*00a0*/  SHF.R.S32.HI R3, RZ, 0x1f, R4 ;  /* 0x0000001fff037819 */ /* 0x000fc80000011404 */
[----:B------:R-:W-:-:S04]  /*00b0*/  LEA.HI R3, R3, R4, RZ, 0x6 ;  /* 0x0000000403037211 */ /* 0x000fc800078f30ff */
[----:B------:R-:W-:-:S05]  /*00c0*/  SHF.R.S32.HI R3, RZ, 0x6, R3 ;  /* 0x00000006ff037819 */ /* 0x000fca0000011403 */
[----:B0-----:R-:W-:Y:S02]  /*00d0*/  IMAD.WIDE R6, R3, 0x4, R6 ;  /* 0x0000000403067825 */ /* 0x001fe400078e0206 */
[----:B------:R-:W0:Y:S03]  /*00e0*/  LDC.64 R2, c[0x0][0x380] ;  /* 0x0000e000ff027b82 */ /* 0x000e260000000a00 */
[----:B-1----:R-:W2:Y:S01]  /*00f0*/  LDG.E R5, desc[UR6][R6.64] ;  /* 0x0000000606057981 */ /* 0x002ea2000c1e1900 */
[----:B0-----:R-:W-:-:S06]  /*0100*/  IMAD.WIDE R2, R4, 0x8, R2 ;  /* 0x0000000804027825 */ /* 0x001fcc00078e0202 */
[----:B------:R-:W5:Y:S01]  /*0110*/  LDG.E.64 R2, desc[UR6][R2.64] ;  /* 0x0000000602027981 */ /* 0x000f62000c1e1b00 */
[----:B------:R-:W-:Y:S01]  /*0120*/  BSSY.RECONVERGENT B0, `(.L_x_0) ;  /* 0x000006b000007945 */ /* 0x000fe20003800200 */
[C---:B--2---:R-:W-:Y:S01]  /*0130*/  FMUL R0, R5.reuse, 0.63661974668502807617 ;  /* 0x3f22f98305007820 */ /* 0x044fe20000400000 */
[----:B------:R-:W-:-:S04]  /*0140*/  FSETP.GE.AND P0, PT, |R5|, 105615, PT ;  /* 0x47ce47800500780b */ /* 0x000fc80003f06200 */
[----:B------:R-:W-:Y:S01]  /*0150*/  P2R R6, PR, RZ, 0x1 ;  /* 0x00000001ff067803 */ /* 0x000fe20000000000 */
[----:B------:R-:W0:Y:S02]  /*0160*/  F2I.NTZ R0, R0 ;  /* 0x0000000000007305 */ /* 0x000e240000203100 */
[----:B0-----:R-:W-:-:S05]  /*0170*/  I2FP.F32.S32 R8, R0 ;  /* 0x0000000000087245 */ /* 0x001fca0000201400 */
[----:B------:R-:W-:-:S04]  /*0180*/  FFMA R9, R8, -1.5707962512969970703, R5 ;  /* 0xbfc90fda08097823 */ /* 0x000fc80000000005 */
[----:B------:R-:W-:-:S04]  /*0190*/  FFMA R9, R8, -7.5497894158615963534e-08, R9 ;  /* 0xb3a2216808097823 */ /* 0x000fc80000000009 */
[----:B------:R-:W-:Y:S01]  /*01a0*/  FFMA R8, R8, -5.3903029534742383927e-15, R9 ;  /* 0xa7c234c508087823 */ /* 0x000fe20000000009 */
[----:B------:R-:W-:-:S03]  /*01b0*/  IMAD.MOV.U32 R9, RZ, RZ, R0 ;  /* 0x000000ffff097224 */ /* 0x000fc600078e0000 */
[----:B------:R-:W-:Y:S01]  /*01c0*/  IMAD.MOV.U32 R7, RZ, RZ, R8 ;  /* 0x000000ffff077224 */ /* 0x000fe200078e0008 */
[----:B------:R-:W-:Y:S06]  /*01d0*/  @!P0 BRA `(.L_x_1) ;  /* 0x00000004007c8947 */ /* 0x000fec0003800000 */
[----:B------:R-:W-:-:S13]  /*01e0*/  FSETP.NEU.AND P0, PT, |R5|, +INF , PT ;  /* 0x7f8000000500780b */ /* 0x000fda0003f0d200 */
[----:B------:R-:W-:Y:S01]  /*01f0*/  @!P0 FMUL R7, RZ, R5 ;  /* 0x00000005ff078220 */ /* 0x000fe20000400000 */
[----:B------:R-:W-:Y:S01]  /*0200*/  @!P0 IMAD.MOV.U32 R0, RZ, RZ, RZ ;  /* 0x000000ffff008224 */ /* 0x000fe200078e00ff */
[----:B------:R-:W-:Y:S06]  /*0210*/  @!P0 BRA `(.L_x_1) ;  /* 0x00000004006c8947 */ /* 0x000fec0003800000 */
[----:B------:R-:W-:Y:S01]  /*0220*/  IMAD.SHL.U32 R6, R5, 0x100, RZ ;  /* 0x0000010005067824 */ /* 0x000fe200078e00ff */
[----:B------:R-:W0:Y:S01]  /*0230*/  LDCU.64 UR8, c[0x4][URZ] ;  /* 0x01000000ff0877ac */ /* 0x000e220008000a00 */
[----:B------:R-:W-:Y:S02]  /*0240*/  IMAD.MOV.U32 R0, RZ, RZ, RZ ;  /* 0x000000ffff007224 */ /* 0x000fe400078e00ff */
[----:B------:R-:W-:Y:S01]  /*0250*/  IMAD.MOV.U32 R19, RZ, RZ, RZ ;  /* 0x000000ffff137224 */ /* 0x000fe200078e00ff */
[----:B------:R-:W-:Y:S01]  /*0260*/  LOP3.LUT R7, R6, 0x80000000, RZ, 0xfc, !PT ;  /* 0x8000000006077812 */ /* 0x000fe200078efcff */
[----:B------:R-:W-:Y:S01]  /*0270*/  UMOV UR5, URZ ;  /* 0x000000ff00057c82 */ /* 0x000fe20008000000 */
[----:B------:R-:W-:-:S05]  /*0280*/  UMOV UR4, URZ ;  /* 0x000000ff00047c82 */ /* 0x000fca0008000000 */
.L_x_2:
[----:B0-----:R-:W-:Y:S01]  /*0290*/  IMAD.U32 R12, RZ, RZ, UR8 ;  /* 0x00000008ff0c7e24 */ /* 0x001fe2000f8e00ff */
[----:B------:R-:W-:-:S05]  /*02a0*/  MOV R13, UR9 ;  /* 0x00000009000d7c02 */ /* 0x000fca0008000f00 */
[----:B------:R-:W2:Y:S01]  /*02b0*/  LDG.E.CONSTANT R10, desc[UR6][R12.64] ;  /* 0x000000060c0a7981 */ /* 0x000ea2000c1e9900 */
[----:B------:R-:W-:Y:S01]  /*02c0*/  UIADD3 UR4, UPT, UPT, UR4, 0x1, URZ ;  /* 0x0000000104047890 */ /* 0x000fe2000fffe0ff */
[C---:B------:R-:W-:Y:S01]  /*02d0*/  ISETP.EQ.AND P0, PT, R19.reuse, RZ, PT ;  /* 0x000000ff1300720c */ /* 0x040fe20003f02270 */
[----:B------:R-:W-:Y:S01]  /*02e0*/  UIADD3 UR8, UP1, UPT, UR8, 0x4, URZ ;  /* 0x0000000408087890 */ /* 0x000fe2000ff3e0ff */
[C---:B------:R-:W-:Y:S01]  /*02f0*/  ISETP.EQ.AND P1, PT, R19.reuse, 0x4, PT ;  /* 0x000000041300780c */ /* 0x040fe20003f22270 */
[----:B------:R-:W-:Y:S01]  /*0300*/  UISETP.NE.AND UP0, UPT, UR4, 0x6, UPT ;  /* 0x000000060400788c */ /* 0x000fe2000bf05270 */
[C---:B------:R-:W-:Y:S01]  /*0310*/  ISETP.EQ.AND P3, PT, R19.reuse, 0xc, PT ;  /* 0x0000000c1300780c */ /* 0x040fe20003f62270 */
[----:B------:R-:W-:Y:S01]  /*0320*/  UIADD3.X UR9, UPT, UPT, URZ, UR9, URZ, UP1, !UPT ;  /* 0x00000009ff097290 */ /* 0x000fe20008ffe4ff */
[C---:B------:R-:W-:Y:S02]  /*0330*/  ISETP.EQ.AND P4, PT, R19.reuse, 0x10, PT ;  /* 0x000000101300780c */ /* 0x040fe40003f82270 */
[----:B------:R-:W-:Y:S01]  /*0340*/  ISETP.EQ.AND P5, PT, R19, 0x14, PT ;  /* 0x000000141300780c */ /* 0x000fe20003fa2270 */
[----:B--2---:R-:W-:-:S03]  /*0350*/  IMAD.WIDE.U32 R10, R10, R7, RZ ;  /* 0x000000070a0a7225 */ /* 0x004fc600078e00ff */
[----:B------:R-:W-:-:S04]  /*0360*/  IADD3 R10, P2, PT, R10, R0, RZ ;  /* 0x000000000a0a7210 */ /* 0x000fc80007f5e0ff */
[----:B------:R-:W-:Y:S01]  /*0370*/  IADD3.X R0, PT, PT, R11, UR5, RZ, P2, !PT ;  /* 0x000000050b007c10 */ /* 0x000fe200097fe4ff */
[--C-:B------:R-:W-:Y:S01]  /*0380*/  @P0 IMAD.MOV.U32 R6, RZ, RZ, R10.reuse ;  /* 0x000000ffff060224 */ /* 0x100fe200078e000a */
[C---:B------:R-:W-:Y:S01]  /*0390*/  ISETP.EQ.AND P2, PT, R19.reuse, 0x8, PT ;  /* 0x000000081300780c */ /* 0x040fe20003f42270 */
[--C-:B------:R-:W-:Y:S01]  /*03a0*/  @P1 IMAD.MOV.U32 R15, RZ, RZ, R10.reuse ;  /* 0x000000ffff0f1224 */ /* 0x100fe200078e000a */
[----:B------:R-:W-:Y:S01]  /*03b0*/  IADD3 R19, PT, PT, R19, 0x4, RZ ;  /* 0x0000000413137810 */ /* 0x000fe20007ffe0ff */
[--C-:B------:R-:W-:Y:S02]  /*03c0*/  @P3 IMAD.MOV.U32 R17, RZ, RZ, R10.reuse ;  /* 0x000000ffff113224 */ /* 0x100fe400078e000a */
[--C-:B------:R-:W-:Y:S02]  /*03d0*/  @P4 IMAD.MOV.U32 R18, RZ, RZ, R10.reuse ;  /* 0x000000ffff124224 */ /* 0x100fe400078e000a */
[----:B------:R-:W-:-:S06]  /*03e0*/  @P5 IMAD.MOV.U32 R14, RZ, RZ, R10 ;  /* 0x000000ffff0e5224 */ /* 0x000fcc00078e000a */
[----:B------:R-:W-:Y:S01]  /*03f0*/  @P2 IMAD.MOV.U32 R16, RZ, RZ, R10 ;  /* 0x000000ffff102224 */ /* 0x000fe200078e000a */
[----:B------:R-:W-:Y:S06]  /*0400*/  BRA.U UP0, `(.L_x_2) ;  /* 0xfffffffd00a07547 */ /* 0x000fec000b83ffff */
[----:B------:R-:W-:Y:S01]  /*0410*/  SHF.R.U32.HI R10, RZ, 0x17, R5 ;  /* 0x00000017ff0a7819 */ /* 0x000fe20000011605 */
[----:B------:R-:W-:Y:S03]  /*0420*/  BSSY.RECONVERGENT B1, `(.L_x_3) ;  /* 0x0000028000017945 */ /* 0x000fe60003800200 */
[C---:B------:R-:W-:Y:S02]  /*0430*/  LOP3.LUT R7, R10.reuse, 0xe0, RZ, 0xc0, !PT ;  /* 0x000000e00a077812 */ /* 0x040fe400078ec0ff */
[----:B------:R-:W-:-:S03]  /*0440*/  LOP3.LUT P6, RZ, R10, 0x1f, RZ, 0xc0, !PT ;  /* 0x0000001f0aff7812 */ /* 0x000fc600078cc0ff */
[----:B------:R-:W-:-:S05]  /*0450*/  VIADD R7, R7, 0xffffff80 ;  /* 0xffffff8007077836 */ /* 0x000fca0000000000 */
[----:B------:R-:W-:-:S05]  /*0460*/  SHF.R.U32.HI R7, RZ, 0x5, R7 ;  /* 0x00000005ff077819 */ /* 0x000fca0000011607 */
[----:B------:R-:W-:-:S05]  /*0470*/  IMAD.U32 R13, R7, -0x4, RZ ;  /* 0xfffffffc070d7824 */ /* 0x000fca00078e00ff */
[C---:B------:R-:W-:Y:S02]  /*0480*/  ISETP.EQ.AND P3, PT, R13.reuse, -0x18, PT ;  /* 0xffffffe80d00780c */ /* 0x040fe40003f62270 */
[C---:B------:R-:W-:Y:S02]  /*0490*/  ISETP.EQ.AND P4, PT, R13.reuse, -0x14, PT ;  /* 0xffffffec0d00780c */ /* 0x040fe40003f82270 */
[C---:B------:R-:W-:Y:S02]  /*04a0*/  ISETP.EQ.AND P0, PT, R13.reuse, -0x10, PT ;  /* 0xfffffff00d00780c */ /* 0x040fe40003f02270 */
[C---:B------:R-:W-:Y:S02]  /*04b0*/  ISETP.EQ.AND P1, PT, R13.reuse, -0xc, PT ;  /* 0xfffffff40d00780c */ /* 0x040fe40003f22270 */
[C---:B------:R-:W-:Y:S02]  /*04c0*/  ISETP.EQ.AND P2, PT, R13.reuse, -0x8, PT ;  /* 0xfffffff80d00780c */ /* 0x040fe40003f42270 */
[----:B------:R-:W-:-:S03]  /*04d0*/  ISETP.EQ.AND P5, PT, R13, 0x4, PT ;  /* 0x000000040d00780c */ /* 0x000fc60003fa2270 */
[--C-:B------:R-:W-:Y:S01]  /*04e0*/  @P3 IMAD.MOV.U32 R7, RZ, RZ, R6.reuse ;  /* 0x000000ffff073224 */ /* 0x100fe200078e0006 */
[C---:B------:R-:W-:Y:S01]  /*04f0*/  ISETP.EQ.AND P3, PT, R13.reuse, -0x4, PT ;  /* 0xfffffffc0d00780c */ /* 0x040fe20003f62270 */
[----:B------:R-:W-:Y:S02]  /*0500*/  @P4 IMAD.MOV.U32 R11, RZ, RZ, R6 ;  /* 0x000000ffff0b4224 */ /* 0x000fe400078e0006 */
[--C-:B------:R-:W-:Y:S01]  /*0510*/  @P4 IMAD.MOV.U32 R7, RZ, RZ, R15.reuse ;  /* 0x000000ffff074224 */ /* 0x100fe200078e000f */
[----:B------:R-:W-:Y:S01]  /*0520*/  ISETP.EQ.AND P4, PT, R13, RZ, PT ;  /* 0x000000ff0d00720c */ /* 0x000fe20003f82270 */
[----:B------:R-:W-:Y:S01]  /*0530*/  @P0 IMAD.MOV.U32 R11, RZ, RZ, R15 ;  /* 0x000000ffff0b0224 */ /* 0x000fe200078e000f */
[----:B------:R-:W-:Y:S01]  /*0540*/  @P0 MOV R7, R16 ;  /* 0x0000001000070202 */ /* 0x000fe20000000f00 */
[----:B------:R-:W-:Y:S02]  /*0550*/  @P1 IMAD.MOV.U32 R11, RZ, RZ, R16 ;  /* 0x000000ffff0b1224 */ /* 0x000fe400078e0010 */
[----:B------:R-:W-:-:S02]  /*0560*/  @P1 IMAD.MOV.U32 R7, RZ, RZ, R17 ;  /* 0x000000ffff071224 */ /* 0x000fc400078e0011 */
[----:B------:R-:W-:Y:S02]  /*0570*/  @P2 IMAD.MOV.U32 R11, RZ, RZ, R17 ;  /* 0x000000ffff0b2224 */ /* 0x000fe400078e0011 */
[--C-:B------:R-:W-:Y:S02]  /*0580*/  @P2 IMAD.MOV.U32 R7, RZ, RZ, R18.reuse ;  /* 0x000000ffff072224 */ /* 0x100fe400078e0012 */
[----:B------:R-:W-:Y:S02]  /*0590*/  @P3 IMAD.MOV.U32 R11, RZ, RZ, R18 ;  /* 0x000000ffff0b3224 */ /* 0x000fe400078e0012 */
[----:B------:R-:W-:Y:S01]  /*05a0*/  @P3 IMAD.MOV.U32 R7, RZ, RZ, R14 ;  /* 0x000000ffff073224 */ /* 0x000fe200078e000e */
[----:B------:R-:W-:Y:S01]  /*05b0*/  @P4 MOV R11, R14 ;  /* 0x0000000e000b4202 */ /* 0x000fe20000000f00 */
[--C-:B------:R-:W-:Y:S02]  /*05c0*/  @P4 IMAD.MOV.U32 R7, RZ, RZ, R0.reuse ;  /* 0x000000ffff074224 */ /* 0x100fe400078e0000 */
[----:B------:R-:W-:Y:S01]  /*05d0*/  @P5 IMAD.MOV.U32 R11, RZ, RZ, R0 ;  /* 0x000000ffff0b5224 */ /* 0x000fe200078e0000 */
[----:B------:R-:W-:Y:S06]  /*05e0*/  @!P6 BRA `(.L_x_4) ;  /* 0x00000000002ce947 */ /* 0x000fec0003800000 */
[----:B------:R-:W-:Y:S01]  /*05f0*/  @P0 IMAD.MOV.U32 R12, RZ, RZ, R6 ;  /* 0x000000ffff0c0224 */ /* 0x000fe200078e0006 */
[----:B------:R-:W-:Y:S01]  /*0600*/  ISETP.EQ.AND P0, PT, R13, 0x8, PT ;  /* 0x000000080d00780c */ /* 0x000fe20003f02270 */
[----:B------:R-:W-:Y:S01]  /*0610*/  @P1 IMAD.MOV.U32 R12, RZ, RZ, R15 ;  /* 0x000000ffff0c1224 */ /* 0x000fe200078e000f */
[----:B------:R-:W-:Y:S01]  /*0620*/  LOP3.LUT R10, R10, 0x1f, RZ, 0xc0, !PT ;  /* 0x0000001f0a0a7812 */ /* 0x000fe200078ec0ff */
[----:B------:R-:W-:Y:S02]  /*0630*/  @P2 IMAD.MOV.U32 R12, RZ, RZ, R16 ;  /* 0x000000ffff0c2224 */ /* 0x000fe400078e0010 */
[----:B------:R-:W-:Y:S01]  /*0640*/  @P3 IMAD.MOV.U32 R12, RZ, RZ, R17 ;  /* 0x000000ffff0c3224 */ /* 0x000fe200078e0011 */
[----:B------:R-:W-:Y:S01]  /*0650*/  @P4 MOV R12, R18 ;  /* 0x00000012000c4202 */ /* 0x000fe20000000f00 */
[----:B------:R-:W-:Y:S01]  /*0660*/  @P5 IMAD.MOV.U32 R12, RZ, RZ, R14 ;  /* 0x000000ffff0c5224 */ /* 0x000fe200078e000e */
[----:B------:R-:W-:-:S05]  /*0670*/  SHF.L.W.U32.HI R7, R11, R10, R7 ;  /* 0x0000000a0b077219 */ /* 0x000fca0000010e07 */
[----:B------:R-:W-:-:S05]  /*0680*/  @P0 IMAD.MOV.U32 R12, RZ, RZ, R0 ;  /* 0x000000ffff0c0224 */ /* 0x000fca00078e0000 */
[----:B------:R-:W-:-:S07]  /*0690*/  SHF.L.W.U32.HI R11, R12, R10, R11 ;  /* 0x0000000a0c0b7219 */ /* 0x000fce0000010e0b */
.L_x_4:
[----:B------:R-:W-:Y:S05]  /*06a0*/  BSYNC.RECONVERGENT B1 ;  /* 0x0000000000017941 */ /* 0x000fea0003800200 */
.L_x_3:
[C---:B------:R-:W-:Y:S01]  /*06b0*/  SHF.L.W.U32.HI R19, R11.reuse, 0x2, R7 ;  /* 0x000000020b137819 */ /* 0x040fe20000010e07 */
[----:B------:R-:W-:Y:S01]  /*06c0*/  IMAD.SHL.U32 R11, R11, 0x4, RZ ;  /* 0x000000040b0b7824 */ /* 0x000fe200078e00ff */
[----:B------:R-:W-:Y:S01]  /*06d0*/  UMOV UR4, 0x54442d19 ;  /* 0x54442d1900047882 */ /* 0x000fe20000000000 */
[----:B------:R-:W-:Y:S01]  /*06e0*/  UMOV UR5, 0x3bf921fb ;  /* 0x3bf921fb00057882 */ /* 0x000fe20000000000 */
[----:B------:R-:W-:Y:S02]  /*06f0*/  SHF.R.S32.HI R0, RZ, 0x1f, R19 ;  /* 0x0000001fff007819 */ /* 0x000fe40000011413 */
[----:B------:R-:W-:Y:S02]  /*0700*/  ISETP.GE.AND P0, PT, R5, RZ, PT ;  /* 0x000000ff0500720c */ /* 0x000fe40003f06270 */
[C---:B------:R-:W-:Y:S02]  /*0710*/  LOP3.LUT R10, R0.reuse, R11, RZ, 0x3c, !PT ;  /* 0x0000000b000a7212 */ /* 0x040fe400078e3cff */
[----:B------:R-:W-:-:S02]  /*0720*/  LOP3.LUT R11, R0, R19, RZ, 0x3c, !PT ;  /* 0x00000013000b7212 */ /* 0x000fc400078e3cff */
[----:B------:R-:W-:Y:S02]  /*0730*/  SHF.R.U32.HI R0, RZ, 0x1e, R7 ;  /* 0x0000001eff007819 */ /* 0x000fe40000011607 */
[C---:B------:R-:W-:Y:S02]  /*0740*/  LOP3.LUT R7, R19.reuse, R5, RZ, 0x3c, !PT ;  /* 0x0000000513077212 */ /* 0x040fe400078e3cff */
[----:B------:R-:W0:Y:S01]  /*0750*/  I2F.F64.S64 R10, R10 ;  /* 0x0000000a000a7312 */ /* 0x000e220000301c00 */
[----:B------:R-:W-:Y:S02]  /*0760*/  LEA.HI R0, R19, R0, RZ, 0x1 ;  /* 0x0000000013007211 */ /* 0x000fe400078f08ff */
[----:B------:R-:W-:-:S03]  /*0770*/  ISETP.GE.AND P1, PT, R7, RZ, PT ;  /* 0x000000ff0700720c */ /* 0x000fc60003f26270 */
[----:B------:R-:W-:-:S04]  /*0780*/  IMAD.MOV R7, RZ, RZ, -R0 ;  /* 0x000000ffff077224 */ /* 0x000fc800078e0a00 */
[----:B------:R-:W-:Y:S01]  /*0790*/  @!P0 IMAD.MOV.U32 R0, RZ, RZ, R7 ;  /* 0x000000ffff008224 */ /* 0x000fe200078e0007 */
[----:B0-----:R-:W-:-:S10]  /*07a0*/  DMUL R12, R10, UR4 ;  /* 0x000000040a0c7c28 */ /* 0x001fd40008000000 */
[----:B------:R-:W0:Y:S02]  /*07b0*/  F2F.F32.F64 R12, R12 ;  /* 0x0000000c000c7310 */ /* 0x000e240000301000 */
[----:B0-----:R-:W-:-:S07]  /*07c0*/  FSEL R7, -R12, R12, !P1 ;  /* 0x0000000c0c077208 */ /* 0x001fce0004800100 */
.L_x_1:
[----:B------:R-:W-:Y:S05]  /*07d0*/  BSYNC.RECONVERGENT B0 ;  /* 0x0000000000007941 */ /* 0x000fea0003800200 */
.L_x_0:
[----:B------:R-:W-:Y:S02]  /*07e0*/  IMAD.MOV.U32 R10, RZ, RZ, 0x37cbac00 ;  /* 0x37cbac00ff0a7424 */ /* 0x000fe400078e00ff */
[----:B------:R-:W-:Y:S01]  /*07f0*/  FMUL R11, R7, R7 ;  /* 0x00000007070b7220 */ /* 0x000fe20000400000 */
[C---:B------:R-:W-:Y:S01]  /*0800*/  LOP3.LUT R13, R0.reuse, 0x1, RZ, 0xc0, !PT ;  /* 0x00000001000d7812 */ /* 0x040fe200078ec0ff */
[----:B------:R-:W-:Y:S01]  /*0810*/  VIADD R0, R0, 0x1 ;  /* 0x0000000100007836 */ /* 0x000fe20000000000 */
[----:B------:R-:W-:Y:S01]  /*0820*/  MOV R20, 0x3c0885e4 ;  /* 0x3c0885e400147802 */ /* 0x000fe20000000f00 */
[----:B------:R-:W-:Y:S01]  /*0830*/  FFMA R12, R11, R10, -0.0013887860113754868507 ;  /* 0xbab607ed0b0c7423 */ /* 0x000fe2000000000a */
[----:B------:R-:W-:Y:S01]  /*0840*/  ISETP.NE.U32.AND P0, PT, R13, 0x1, PT ;  /* 0x000000010d00780c */ /* 0x000fe20003f05070 */
[----:B------:R-:W-:Y:S01]  /*0850*/  IMAD.MOV.U32 R13, RZ, RZ, 0x3e2aaaa8 ;  /* 0x3e2aaaa8ff0d7424 */ /* 0x000fe200078e00ff */
[----:B------:R-:W-:Y:S01]  /*0860*/  FSETP.GE.AND P2, PT, |R5|, 105615, PT ;  /* 0x47ce47800500780b */ /* 0x000fe20003f46200 */
[----:B------:R-:W-:Y:S01]  /*0870*/  BSSY.RECONVERGENT B0, `(.L_x_5) ;  /* 0x000006a000007945 */ /* 0x000fe20003800200 */
[----:B------:R-:W-:-:S02]  /*0880*/  FSEL R12, R12, -0.00019574658654164522886, P0 ;  /* 0xb94d41530c0c7808 */ /* 0x000fc40000000000 */
[----:B------:R-:W-:Y:S02]  /*0890*/  FSEL R20, R20, 0.041666727513074874878, !P0 ;  /* 0x3d2aaabb14147808 */ /* 0x000fe40004000000 */
[----:B------:R-:W-:Y:S02]  /*08a0*/  LOP3.LUT P1, RZ, R0, 0x2, RZ, 0xc0, !PT ;  /* 0x0000000200ff7812 */ /* 0x000fe4000782c0ff */
[----:B------:R-:W-:Y:S01]  /*08b0*/  FSEL R0, R7, 1, !P0 ;  /* 0x3f80000007007808 */ /* 0x000fe20004000000 */
[----:B------:R-:W-:Y:S01]  /*08c0*/  FFMA R12, R11, R12, R20 ;  /* 0x0000000c0b0c7223 */ /* 0x000fe20000000014 */
[----:B------:R-:W-:-:S03]  /*08d0*/  FSEL R13, -R13, -0.4999999701976776123, !P0 ;  /* 0xbeffffff0d0d7808 */ /* 0x000fc60004000100 */
[C---:B------:R-:W-:Y:S02]  /*08e0*/  FFMA R7, R11.reuse, R0, RZ ;  /* 0x000000000b077223 */ /* 0x040fe400000000ff */
[----:B------:R-:W-:-:S04]  /*08f0*/  FFMA R12, R11, R12, R13 ;  /* 0x0000000c0b0c7223 */ /* 0x000fc8000000000d */
[----:B------:R-:W-:-:S04]  /*0900*/  FFMA R7, R7, R12, R0 ;  /* 0x0000000c07077223 */ /* 0x000fc80000000000 */
[----:B------:R-:W-:Y:S01]  /*0910*/  @P1 FADD R7, RZ, -R7 ;  /* 0x80000007ff071221 */ /* 0x000fe20000000000 */
        /* <DEDUP_REMOVED lines=12> */
.L_x_7:
[----:B0-----:R-:W-:Y:S01]  /*09e0*/  MOV R12, UR8 ;  /* 0x00000008000c7c02 */ /* 0x001fe20008000f00 */
[----:B------:R-:W-:-:S05]  /*09f0*/  IMAD.U32 R13, RZ, RZ, UR9 ;  /* 0x00000009ff0d7e24 */ /* 0x000fca000f8e00ff */
        /* <DEDUP_REMOVED lines=9> */
[----:B------:R-:W-:-:S02]  /*0a90*/  ISETP.EQ.AND P4, PT, R20, 0x10, PT ;  /* 0x000000101400780c */ /* 0x000fc40003f82270 */
[C---:B------:R-:W-:Y:S01]  /*0aa0*/  ISETP.EQ.AND P5, PT, R20.reuse, 0x14, PT ;  /* 0x000000141400780c */ /* 0x040fe20003fa2270 */
[----:B------:R-:W-:Y:S02]  /*0ab0*/  VIADD R20, R20, 0x4 ;  /* 0x0000000414147836 */ /* 0x000fe40000000000 */
[----:B--2---:R-:W-:-:S03]  /*0ac0*/  IMAD.WIDE.U32 R8, R8, R19, RZ ;  /* 0x0000001308087225 */ /* 0x004fc600078e00ff */
[----:B------:R-:W-:-:S04]  /*0ad0*/  IADD3 R0, P6, PT, R8, R11, RZ ;  /* 0x0000000b08007210 */ /* 0x000fc80007fde0ff */
[----:B------:R-:W-:Y:S01]  /*0ae0*/  IADD3.X R11, PT, PT, R9, UR5, RZ, P6, !PT ;  /* 0x00000005090b7c10 */ /* 0x000fe2000b7fe4ff */
[--C-:B------:R-:W-:Y:S02]  /*0af0*/  @P0 IMAD.MOV.U32 R6, RZ, RZ, R0.reuse ;  /* 0x000000ffff060224 */ /* 0x100fe400078e0000 */
[----:B------:R-:W-:Y:S01]  /*0b00*/  @P5 MOV R14, R0 ;  /* 0x00000000000e5202 */ /* 0x000fe20000000f00 */
[--C-:B------:R-:W-:Y:S02]  /*0b10*/  @P1 IMAD.MOV.U32 R15, RZ, RZ, R0.reuse ;  /* 0x000000ffff0f1224 */ /* 0x100fe400078e0000 */
[--C-:B------:R-:W-:Y:S02]  /*0b20*/  @P2 IMAD.MOV.U32 R16, RZ, RZ, R0.reuse ;  /* 0x000000ffff102224 */ /* 0x100fe400078e0000 */
[--C-:B------:R-:W-:Y:S02]  /*0b30*/  @P3 IMAD.MOV.U32 R17, RZ, RZ, R0.reuse ;  /* 0x000000ffff113224 */ /* 0x100fe400078e0000 */
        /* <DEDUP_REMOVED lines=14> */
[----:B------:R-:W-:-:S03]  /*0c20*/  ISETP.EQ.AND P5, PT, R12, RZ, PT ;  /* 0x000000ff0c00720c */ /* 0x000fc60003fa2270 */
[--C-:B------:R-:W-:Y:S01]  /*0c30*/  @P3 IMAD.MOV.U32 R0, RZ, RZ, R6.reuse ;  /* 0x000000ffff003224 */ /* 0x100fe200078e0006 */
[C---:B------:R-:W-:Y:S01]  /*0c40*/  ISETP.EQ.AND P3, PT, R12.reuse, -0x4, PT ;  /* 0xfffffffc0c00780c */ /* 0x040fe20003f62270 */
[----:B------:R-:W-:Y:S01]  /*0c50*/  @P4 IMAD.MOV.U32 R8, RZ, RZ, R6 ;  /* 0x000000ffff084224 */ /* 0x000fe200078e0006 */
[----:B------:R-:W-:Y:S01]  /*0c60*/  @P4 MOV R0, R15 ;  /* 0x0000000f00004202 */ /* 0x000fe20000000f00 */
[----:B------:R-:W-:Y:S01]  /*0c70*/  @P2 IMAD.MOV.U32 R8, RZ, RZ, R15 ;  /* 0x000000ffff082224 */ /* 0x000fe200078e000f */
[----:B------:R-:W-:Y:S01]  /*0c80*/  ISETP.EQ.AND P4, PT, R12, 0x4, PT ;  /* 0x000000040c00780c */ /* 0x000fe20003f82270 */
[--C-:B------:R-:W-:Y:S02]  /*0c90*/  @P2 IMAD.MOV.U32 R0, RZ, RZ, R16.reuse ;  /* 0x000000ffff002224 */ /* 0x100fe400078e0010 */
[----:B------:R-:W-:Y:S02]  /*0ca0*/  @P1 IMAD.MOV.U32 R8, RZ, RZ, R16 ;  /* 0x000000ffff081224 */ /* 0x000fe400078e0010 */
[--C-:B------:R-:W-:Y:S01]  /*0cb0*/  @P1 IMAD.MOV.U32 R0, RZ, RZ, R17.reuse ;  /* 0x000000ffff001224 */ /* 0x100fe200078e0011 */
[----:B------:R-:W-:Y:S01]  /*0cc0*/  @P0 MOV R0, R18 ;  /* 0x0000001200000202 */ /* 0x000fe20000000f00 */
[----:B------:R-:W-:-:S02]  /*0cd0*/  @P0 IMAD.MOV.U32 R8, RZ, RZ, R17 ;  /* 0x000000ffff080224 */ /* 0x000fc400078e0011 */
[----:B------:R-:W-:Y:S02]  /*0ce0*/  @P3 IMAD.MOV.U32 R8, RZ, RZ, R18 ;  /* 0x000000ffff083224 */ /* 0x000fe400078e0012 */
[--C-:B------:R-:W-:Y:S02]  /*0cf0*/  @P3 IMAD.MOV.U32 R0, RZ, RZ, R14.reuse ;  /* 0x000000ffff003224 */ /* 0x100fe400078e000e */
[----:B------:R-:W-:Y:S02]  /*0d00*/  @P5 IMAD.MOV.U32 R8, RZ, RZ, R14 ;  /* 0x000000ffff085224 */ /* 0x000fe400078e000e */
[--C-:B------:R-:W-:Y:S02]  /*0d10*/  @P5 IMAD.MOV.U32 R0, RZ, RZ, R11.reuse ;  /* 0x000000ffff005224 */ /* 0x100fe400078e000b */
[----:B------:R-:W-:Y:S01]  /*0d20*/  @P4 IMAD.MOV.U32 R8, RZ, RZ, R11 ;  /* 0x000000ffff084224 */ /* 0x000fe200078e000b */
[----:B------:R-:W-:Y:S06]  /*0d30*/  @!P6 BRA `(.L_x_9) ;  /* 0x000000000028e947 */ /* 0x000fec0003800000 */
[----:B------:R-:W-:Y:S01]  /*0d40*/  @P1 MOV R6, R15 ;  /* 0x0000000f00061202 */ /* 0x000fe20000000f00 */
[----:B------:R-:W-:Y:S01]  /*0d50*/  @P0 IMAD.MOV.U32 R6, RZ, RZ, R16 ;  /* 0x000000ffff060224 */ /* 0x000fe200078e0010 */
[----:B------:R-:W-:Y:S01]  /*0d60*/  ISETP.EQ.AND P0, PT, R12, 0x8, PT ;  /* 0x000000080c00780c */ /* 0x000fe20003f02270 */
[----:B------:R-:W-:Y:S01]  /*0d70*/  @P3 IMAD.MOV.U32 R6, RZ, RZ, R17 ;  /* 0x000000ffff063224 */ /* 0x000fe200078e0011 */
[----:B------:R-:W-:Y:S01]  /*0d80*/  LOP3.LUT R9, R9, 0x1f, RZ, 0xc0, !PT ;  /* 0x0000001f09097812 */ /* 0x000fe200078ec0ff */
[----:B------:R-:W-:Y:S02]  /*0d90*/  @P5 IMAD.MOV.U32 R6, RZ, RZ, R18 ;  /* 0x000000ffff065224 */ /* 0x000fe400078e0012 */
[----:B------:R-:W-:Y:S01]  /*0da0*/  @P4 IMAD.MOV.U32 R6, RZ, RZ, R14 ;  /* 0x000000ffff064224 */ /* 0x000fe200078e000e */
[----:B------:R-:W-:-:S07]  /*0db0*/  SHF.L.W.U32.HI R0, R8, R9, R0 ;  /* 0x0000000908007219 */ /* 0x000fce0000010e00 */
[----:B------:R-:W-:-:S05]  /*0dc0*/  @P0 IMAD.MOV.U32 R6, RZ, RZ, R11 ;  /* 0x000000ffff060224 */ /* 0x000fca00078e000b */
[----:B------:R-:W-:-:S07]  /*0dd0*/  SHF.L.W.U32.HI R8, R6, R9, R8 ;  /* 0x0000000906087219 */ /* 0x000fce0000010e08 */
.L_x_9:
[----:B------:R-:W-:Y:S05]  /*0de0*/  BSYNC.RECONVERGENT B1 ;  /* 0x0000000000017941 */ /* 0x000fea0003800200 */
.L_x_8:
[C---:B------:R-:W-:Y:S01]  /*0df0*/  SHF.L.W.U32.HI R6, R8.reuse, 0x2, R0 ;  /* 0x0000000208067819 */ /* 0x040fe20000010e00 */
[----:B------:R-:W-:Y:S01]  /*0e00*/  UMOV UR4, 0x54442d19 ;  /* 0x54442d1900047882 */ /* 0x000fe20000000000 */
[----:B------:R-:W-:Y:S01]  /*0e10*/  SHF.L.U32 R8, R8, 0x2, RZ ;  /* 0x0000000208087819 */ /* 0x000fe200000006ff */
[----:B------:R-:W-:Y:S01]  /*0e20*/  UMOV UR5, 0x3bf921fb ;  /* 0x3bf921fb00057882 */ /* 0x000fe20000000000 */
[----:B------:R-:W-:Y:S02]  /*0e30*/  SHF.R.S32.HI R9, RZ, 0x1f, R6 ;  /* 0x0000001fff097819 */ /* 0x000fe40000011406 */
[----:B------:R-:W-:Y:S02]  /*0e40*/  ISETP.GE.AND P1, PT, R5, RZ, PT ;  /* 0x000000ff0500720c */ /* 0x000fe40003f26270 */
[C---:B------:R-:W-:Y:S02]  /*0e50*/  LOP3.LUT R14, R9.reuse, R8, RZ, 0x3c, !PT ;  /* 0x00000008090e7212 */ /* 0x040fe400078e3cff */
[----:B------:R-:W-:-:S02]  /*0e60*/  LOP3.LUT R15, R9, R6, RZ, 0x3c, !PT ;  /* 0x00000006090f7212 */ /* 0x000fc400078e3cff */
[----:B------:R-:W-:Y:S02]  /*0e70*/  SHF.R.U32.HI R0, RZ, 0x1e, R0 ;  /* 0x0000001eff007819 */ /* 0x000fe40000011600 */
[----:B------:R-:W0:Y:S01]  /*0e80*/  I2F.F64.S64 R8, R14 ;  /* 0x0000000e00087312 */ /* 0x000e220000301c00 */
[----:B------:R-:W-:-:S04]  /*0e90*/  LOP3.LUT R5, R6, R5, RZ, 0x3c, !PT ;  /* 0x0000000506057212 */ /* 0x000fc800078e3cff */
[----:B------:R-:W-:Y:S01]  /*0ea0*/  ISETP.GE.AND P0, PT, R5, RZ, PT ;  /* 0x000000ff0500720c */ /* 0x000fe20003f06270 */
[----:B0-----:R-:W-:Y:S01]  /*0eb0*/  DMUL R12, R8, UR4 ;  /* 0x00000004080c7c28 */ /* 0x001fe20008000000 */
[----:B------:R-:W-:-:S05]  /*0ec0*/  LEA.HI R9, R6, R0, RZ, 0x1 ;  /* 0x0000000006097211 */ /* 0x000fca00078f08ff */
[----:B------:R-:W-:-:S04]  /*0ed0*/  IMAD.MOV R0, RZ, RZ, -R9 ;  /* 0x000000ffff007224 */ /* 0x000fc800078e0a09 */
[----:B------:R-:W0:Y:S01]  /*0ee0*/  F2F.F32.F64 R12, R12 ;  /* 0x0000000c000c7310 */ /* 0x000e220000301000 */
[----:B------:R-:W-:Y:S01]  /*0ef0*/  @!P1 IMAD.MOV.U32 R9, RZ, RZ, R0 ;  /* 0x000000ffff099224 */ /* 0x000fe200078e0000 */
[----:B0-----:R-:W-:-:S07]  /*0f00*/  FSEL R8, -R12, R12, !P0 ;  /* 0x0000000c0c087208 */ /* 0x001fce0004000100 */
.L_x_6:
[----:B------:R-:W-:Y:S05]  /*0f10*/  BSYNC.RECONVERGENT B0 ;  /* 0x0000000000007941 */ /* 0x000fea0003800200 */
.L_x_5:
[----:B------:R-:W-:Y:S01]  /*0f20*/  FMUL R5, R8, R8 ;  /* 0x0000000808057220 */ /* 0x000fe20000400000 */
[C---:B------:R-:W-:Y:S01]  /*0f30*/  LOP3.LUT R0, R9.reuse, 0x1, RZ, 0xc0, !PT ;  /* 0x0000000109007812 */ /* 0x040fe200078ec0ff */
[----:B------:R-:W-:Y:S01]  /*0f40*/  IMAD.MOV.U32 R6, RZ, RZ, 0x3d2aaabb ;  /* 0x3d2aaabbff067424 */ /* 0x000fe200078e00ff */
[----:B------:R-:W-:Y:S01]  /*0f50*/  LOP3.LUT P1, RZ, R9, 0x2, RZ, 0xc0, !PT ;  /* 0x0000000209ff7812 */ /* 0x000fe2000782c0ff */
[----:B------:R-:W-:Y:S01]  /*0f60*/  FFMA R10, R5, R10, -0.0013887860113754868507 ;  /* 0xbab607ed050a7423 */ /* 0x000fe2000000000a */
[----:B------:R-:W-:Y:S01]  /*0f70*/  ISETP.NE.U32.AND P0, PT, R0, 0x1, PT ;  /* 0x000000010000780c */ /* 0x000fe20003f05070 */
[----:B------:R-:W-:-:S03]  /*0f80*/  IMAD.MOV.U32 R12, RZ, RZ, 0x3effffff ;  /* 0x3effffffff0c7424 */ /* 0x000fc600078e00ff */
[----:B------:R-:W-:Y:S02]  /*0f90*/  FSEL R0, R10, -0.00019574658654164522886, !P0 ;  /* 0xb94d41530a007808 */ /* 0x000fe40004000000 */
[----:B------:R-:W-:Y:S01]  /*0fa0*/  FSEL R6, R6, 0.0083327032625675201416, !P0 ;  /* 0x3c0885e406067808 */ /* 0x000fe20004000000 */
[----:B------:R-:W0:Y:S01]  /*0fb0*/  LDC.64 R10, c[0x0][0x388] ;  /* 0x0000e200ff0a7b82 */ /* 0x000e220000000a00 */
[----:B------:R-:W-:-:S03]  /*0fc0*/  FSEL R9, -R12, -0.16666662693023681641, !P0 ;  /* 0xbe2aaaa80c097808 */ /* 0x000fc60004000100 */
[----:B------:R-:W-:Y:S01]  /*0fd0*/  FFMA R6, R5, R0, R6 ;  /* 0x0000000005067223 */ /* 0x000fe20000000006 */
[----:B------:R-:W-:-:S03]  /*0fe0*/  FSEL R0, R8, 1, P0 ;  /* 0x3f80000008007808 */ /* 0x000fc60000000000 */
[C---:B------:R-:W-:Y:S02]  /*0ff0*/  FFMA R6, R5.reuse, R6, R9 ;  /* 0x0000000605067223 */ /* 0x040fe40000000009 */
[----:B------:R-:W-:-:S04]  /*1000*/  FFMA R5, R5, R0, RZ ;  /* 0x0000000005057223 */ /* 0x000fc800000000ff */
[----:B------:R-:W-:-:S04]  /*1010*/  FFMA R0, R5, R6, R0 ;  /* 0x0000000605007223 */ /* 0x000fc80000000000 */
[----:B------:R-:W-:-:S04]  /*1020*/  @P1 FADD R0, RZ, -R0 ;  /* 0x80000000ff001221 */ /* 0x000fc80000000000 */
[-C--:B-----5:R-:W-:Y:S01]  /*1030*/  FMUL R5, R3, R0.reuse ;  /* 0x0000000003057220 */ /* 0x0a0fe20000400000 */
[----:B------:R-:W-:Y:S01]  /*1040*/  FMUL R0, R2, R0 ;  /* 0x0000000002007220 */ /* 0x000fe20000400000 */
[----:B0-----:R-:W-:-:S04]  /*1050*/  IMAD.WIDE R10, R4, 0x8, R10 ;  /* 0x00000008040a7825 */ /* 0x001fc800078e020a */
[-C--:B------:R-:W-:Y:S01]  /*1060*/  FFMA R2, R2, R7.reuse, -R5 ;  /* 0x0000000702027223 */ /* 0x080fe20000000805 */
[----:B------:R-:W-:-:S05]  /*1070*/  FFMA R3, R3, R7, R0 ;  /* 0x0000000703037223 */ /* 0x000fca0000000000 */
[----:B------:R-:W-:Y:S01]  /*1080*/  STG.E.64 desc[UR6][R10.64], R2 ;  /* 0x000000020a007986 */ /* 0x000fe2000c101b06 */
[----:B------:R-:W-:Y:S05]  /*1090*/  EXIT ;  /* 0x000000000000794d */ /* 0x000fea0003800000 */
.L_x_10:
[----:B------:R-:W-:-:S00]  /*10a0*/  BRA `(.L_x_10) ;  /* 0xfffffffc00fc7947 */ /* 0x000fc0000383ffff */
[----:B------:R-:W-:-:S00]  /*10b0*/  NOP ;  /* 0x0000000000007918 */ /* 0x000fc00000000000 */
        /* <DEDUP_REMOVED lines=12> */
.L_x_53:


//--------------------- .text._Z30correct_sampling_offset_kernelP6float2S0_ifi --------------------------
	.section	.text._Z30correct_sampling_offset_kernelP6float2S0_ifi,"ax",@progbits
	.align	128
        .global         _Z30correct_sampling_offset_kernelP6float2S0_ifi
        .type           _Z30correct_sampling_offset_kernelP6float2S0_ifi,@function
        .size           _Z30correct_sampling_offset_kernelP6float2S0_ifi,(.L_x_54 - _Z30correct_sampling_offset_kernelP6float2S0_ifi)
        .other          _Z30correct_sampling_offset_kernelP6float2S0_ifi,@"STO_CUDA_ENTRY STV_DEFAULT"
_Z30correct_sampling_offset_kernelP6float2S0_ifi:
.text._Z30correct_sampling_offset_kernelP6float2S0_ifi:
        /* <DEDUP_REMOVED lines=10> */
[----:B------:R-:W2:Y:S01]  /*00a0*/  LDCU.64 UR4, c[0x0][0x390] ;  /* 0x00007200ff0477ac */ /* 0x000ea20008000a00 */
[----:B0-----:R-:W-:-:S06]  /*00b0*/  IMAD.WIDE R2, R4, 0x8, R2 ;  /* 0x0000000804027825 */ /* 0x001fcc00078e0202 */
[----:B-1----:R-:W5:Y:S01]  /*00c0*/  LDG.E.64 R2, desc[UR6][R2.64] ;  /* 0x0000000602027981 */ /* 0x002f62000c1e1b00 */
[----:B------:R-:W-:Y:S01]  /*00d0*/  SHF.R.S32.HI R5, RZ, 0x1f, R4 ;  /* 0x0000001fff057819 */ /* 0x000fe20000011404 */
[----:B------:R-:W-:Y:S03]  /*00e0*/  BSSY.RECONVERGENT B0, `(.L_x_11) ;  /* 0x0000074000007945 */ /* 0x000fe60003800200 */
[----:B------:R-:W-:-:S04]  /*00f0*/  LEA.HI R5, R5, R4, RZ, 0x6 ;  /* 0x0000000405057211 */ /* 0x000fc800078f30ff */
[C---:B--2---:R-:W-:Y:S02]  /*0100*/  LEA.HI.SX32 R0, R5.reuse, UR4, 0x1a ;  /* 0x0000000405007c11 */ /* 0x044fe4000f8fd2ff */
[----:B------:R-:W-:Y:S02]  /*0110*/  LOP3.LUT R5, R5, 0xffffffc0, RZ, 0xc0, !PT ;  /* 0xffffffc005057812 */ /* 0x000fe400078ec0ff */
[----:B------:R-:W-:Y:S02]  /*0120*/  I2FP.F32.S32 R0, R0 ;  /* 0x0000000000007245 */ /* 0x000fe40000201400 */
[----:B------:R-:W-:-:S03]  /*0130*/  IADD3 R5, PT, PT, R4, -0x20, -R5 ;  /* 0xffffffe004057810 */ /* 0x000fc60007ffe805 */
[----:B------:R-:W-:Y:S01]  /*0140*/  FMUL R0, R0, UR5 ;  /* 0x0000000500007c20 */ /* 0x000fe20008400000 */
[----:B------:R-:W-:-:S05]  /*0150*/  I2FP.F32.S32 R5, R5 ;  /* 0x0000000500057245 */ /* 0x000fca0000201400 */
[----:B------:R-:W-:-:S04]  /*0160*/  FMUL R5, R0, R5 ;  /* 0x0000000500057220 */ /* 0x000fc80000400000 */
[----:B------:R-:W-:-:S04]  /*0170*/  FMUL R5, R5, -0.015625 ;  /* 0xbc80000005057820 */ /* 0x000fc80000400000 */
[C---:B------:R-:W-:Y:S01]  /*0180*/  FMUL R0, R5.reuse, 0.63661974668502807617 ;  /* 0x3f22f98305007820 */ /* 0x040fe20000400000 */
[----:B------:R-:W-:-:S04]  /*0190*/  FSETP.GE.AND P0, PT, |R5|, 105615, PT ;  /* 0x47ce47800500780b */ /* 0x000fc80003f06200 */
[----:B------:R-:W-:Y:S01]  /*01a0*/  P2R R6, PR, RZ, 0x1 ;  /* 0x00000001ff067803 */ /* 0x000fe20000000000 */
[----:B------:R-:W0:Y:S02]  /*01b0*/  F2I.NTZ R0, R0 ;  /* 0x0000000000007305 */ /* 0x000e240000203100 */
[----:B0-----:R-:W-:Y:S01]  /*01c0*/  I2FP.F32.S32 R8, R0 ;  /* 0x0000000000087245 */ /* 0x001fe20000201400 */
[----:B------:R-:W-:-:S04]  /*01d0*/  IMAD.MOV.U32 R9, RZ, RZ, R0 ;  /* 0x000000ffff097224 */ /* 0x000fc800078e0000 */
[----:B------:R-:W-:-:S04]  /*01e0*/  FFMA R7, R8, -1.5707962512969970703, R5 ;  /* 0xbfc90fda08077823 */ /* 0x000fc80000000005 */
[----:B------:R-:W-:-:S04]  /*01f0*/  FFMA R7, R8, -7.5497894158615963534e-08, R7 ;  /* 0xb3a2216808077823 */ /* 0x000fc80000000007 */
[----:B------:R-:W-:-:S04]  /*0200*/  FFMA R8, R8, -5.3903029534742383927e-15, R7 ;  /* 0xa7c234c508087823 */ /* 0x000fc80000000007 */
        /* <DEDUP_REMOVED lines=13> */
.L_x_13:
        /* <DEDUP_REMOVED lines=17> */
[--C-:B------:R-:W-:Y:S02]  /*03f0*/  @P1 IMAD.MOV.U32 R15, RZ, RZ, R10.reuse ;  /* 0x000000ffff0f1224 */ /* 0x100fe400078e000a */
[--C-:B------:R-:W-:Y:S02]  /*0400*/  @P3 IMAD.MOV.U32 R17, RZ, RZ, R10.reuse ;  /* 0x000000ffff113224 */ /* 0x100fe400078e000a */
[--C-:B------:R-:W-:Y:S02]  /*0410*/  @P4 IMAD.MOV.U32 R18, RZ, RZ, R10.reuse ;  /* 0x000000ffff124224 */ /* 0x100fe400078e000a */
[----:B------:R-:W-:Y:S02]  /*0420*/  @P5 IMAD.MOV.U32 R14, RZ, RZ, R10 ;  /* 0x000000ffff0e5224 */ /* 0x000fe400078e000a */
[----:B------:R-:W-:-:S04]  /*0430*/  VIADD R19, R19, 0x4 ;  /* 0x0000000413137836 */ /* 0x000fc80000000000 */
[----:B------:R-:W-:Y:S01]  /*0440*/  @P2 IMAD.MOV.U32 R16, RZ, RZ, R10 ;  /* 0x000000ffff102224 */ /* 0x000fe200078e000a */
[----:B------:R-:W-:Y:S06]  /*0450*/  BRA.U UP0, `(.L_x_13) ;  /* 0xfffffffd00a07547 */ /* 0x000fec000b83ffff */
[----:B------:R-:W-:Y:S01]  /*0460*/  SHF.R.U32.HI R10, RZ, 0x17, R5 ;  /* 0x00000017ff0a7819 */ /* 0x000fe20000011605 */
[----:B------:R-:W-:Y:S03]  /*0470*/  BSSY.RECONVERGENT B1, `(.L_x_14) ;  /* 0x0000028000017945 */ /* 0x000fe60003800200 */
[C---:B------:R-:W-:Y:S02]  /*0480*/  LOP3.LUT R7, R10.reuse, 0xe0, RZ, 0xc0, !PT ;  /* 0x000000e00a077812 */ /* 0x040fe400078ec0ff */
[----:B------:R-:W-:Y:S02]  /*0490*/  LOP3.LUT P6, RZ, R10, 0x1f, RZ, 0xc0, !PT ;  /* 0x0000001f0aff7812 */ /* 0x000fe400078cc0ff */
[----:B------:R-:W-:-:S04]  /*04a0*/  IADD3 R7, PT, PT, R7, -0x80, RZ ;  /* 0xffffff8007077810 */ /* 0x000fc80007ffe0ff */
        /* <DEDUP_REMOVED lines=22> */
[----:B------:R-:W-:Y:S01]  /*0610*/  @P5 MOV R11, R0 ;  /* 0x00000000000b5202 */ /* 0x000fe20000000f00 */
        /* <DEDUP_REMOVED lines=8> */
[----:B------:R-:W-:Y:S01]  /*06a0*/  SHF.L.W.U32.HI R7, R11, R10, R7 ;  /* 0x0000000a0b077219 */ /* 0x000fe20000010e07 */
[----:B------:R-:W-:Y:S02]  /*06b0*/  @P4 IMAD.MOV.U32 R12, RZ, RZ, R18 ;  /* 0x000000ffff0c4224 */ /* 0x000fe400078e0012 */
[----:B------:R-:W-:-:S04]  /*06c0*/  @P5 IMAD.MOV.U32 R12, RZ, RZ, R14 ;  /* 0x000000ffff0c5224 */ /* 0x000fc800078e000e */
[----:B------:R-:W-:-:S04]  /*06d0*/  @P0 MOV R12, R0 ;  /* 0x00000000000c0202 */ /* 0x000fc80000000f00 */
[----:B------:R-:W-:-:S07]  /*06e0*/  SHF.L.W.U32.HI R11, R12, R10, R11 ;  /* 0x0000000a0c0b7219 */ /* 0x000fce0000010e0b */
.L_x_15:
[----:B------:R-:W-:Y:S05]  /*06f0*/  BSYNC.RECONVERGENT B1 ;  /* 0x0000000000017941 */ /* 0x000fea0003800200 */
.L_x_14:
        /* <DEDUP_REMOVED lines=18> */
.L_x_12:
[----:B------:R-:W-:Y:S05]  /*0820*/  BSYNC.RECONVERGENT B0 ;  /* 0x0000000000007941 */ /* 0x000fea0003800200 */
.L_x_11:
[----:B------:R-:W-:Y:S02]  /*0830*/  IMAD.MOV.U32 R10, RZ, RZ, 0x37cbac00 ;  /* 0x37cbac00ff0a7424 */ /* 0x000fe400078e00ff */
[----:B------:R-:W-:Y:S01]  /*0840*/  FMUL R11, R7, R7 ;  /* 0x00000007070b7220 */ /* 0x000fe20000400000 */
[C---:B------:R-:W-:Y:S01]  /*0850*/  LOP3.LUT R13, R0.reuse, 0x1, RZ, 0xc0, !PT ;  /* 0x00000001000d7812 */ /* 0x040fe200078ec0ff */
[----:B------:R-:W-:Y:S01]  /*0860*/  IMAD.MOV.U32 R20, RZ, RZ, 0x3c0885e4 ;  /* 0x3c0885e4ff147424 */ /* 0x000fe200078e00ff */
[----:B------:R-:W-:Y:S01]  /*0870*/  FSETP.GE.AND P2, PT, |R5|, 105615, PT ;  /* 0x47ce47800500780b */ /* 0x000fe20003f46200 */
[----:B------:R-:W-:Y:S01]  /*0880*/  FFMA R12, R11, R10, -0.0013887860113754868507 ;  /* 0xbab607ed0b0c7423 */ /* 0x000fe2000000000a */
[----:B------:R-:W-:Y:S01]  /*0890*/  ISETP.NE.U32.AND P0, PT, R13, 0x1, PT ;  /* 0x000000010d00780c */ /* 0x000fe20003f05070 */
[----:B------:R-:W-:Y:S01]  /*08a0*/  VIADD R0, R0, 0x1 ;  /* 0x0000000100007836 */ /* 0x000fe20000000000 */
[----:B------:R-:W-:Y:S01]  /*08b0*/  MOV R13, 0x3e2aaaa8 ;  /* 0x3e2aaaa8000d7802 */ /* 0x000fe20000000f00 */
        /* <DEDUP_REMOVED lines=23> */
.L_x_18:
[----:B0-----:R-:W-:Y:S02]  /*0a30*/  IMAD.U32 R12, RZ, RZ, UR8 ;  /* 0x00000008ff0c7e24 */ /* 0x001fe4000f8e00ff */
        /* <DEDUP_REMOVED lines=16> */
[--C-:B------:R-:W-:Y:S01]  /*0b40*/  @P1 IMAD.MOV.U32 R15, RZ, RZ, R0.reuse ;  /* 0x000000ffff0f1224 */ /* 0x100fe200078e0000 */
        /* <DEDUP_REMOVED lines=21> */
[----:B------:R-:W-:Y:S02]  /*0ca0*/  @P4 IMAD.MOV.U32 R8, RZ, RZ, R6 ;  /* 0x000000ffff084224 */ /* 0x000fe400078e0006 */
[--C-:B------:R-:W-:Y:S01]  /*0cb0*/  @P4 IMAD.MOV.U32 R0, RZ, RZ, R15.reuse ;  /* 0x000000ffff004224 */ /* 0x100fe200078e000f */
[----:B------:R-:W-:Y:S01]  /*0cc0*/  ISETP.EQ.AND P4, PT, R12, 0x4, PT ;  /* 0x000000040c00780c */ /* 0x000fe20003f82270 */
[----:B------:R-:W-:Y:S01]  /*0cd0*/  @P2 IMAD.MOV.U32 R8, RZ, RZ, R15 ;  /* 0x000000ffff082224 */ /* 0x000fe200078e000f */
[----:B------:R-:W-:Y:S01]  /*0ce0*/  @P1 MOV R8, R16 ;  /* 0x0000001000081202 */ /* 0x000fe20000000f00 */
[----:B------:R-:W-:Y:S02]  /*0cf0*/  @P2 IMAD.MOV.U32 R0, RZ, RZ, R16 ;  /* 0x000000ffff002224 */ /* 0x000fe400078e0010 */
[----:B------:R-:W-:-:S02]  /*0d00*/  @P1 IMAD.MOV.U32 R0, RZ, RZ, R17 ;  /* 0x000000ffff001224 */ /* 0x000fc400078e0011 */
[----:B------:R-:W-:Y:S02]  /*0d10*/  @P0 IMAD.MOV.U32 R8, RZ, RZ, R17 ;  /* 0x000000ffff080224 */ /* 0x000fe400078e0011 */
[--C-:B------:R-:W-:Y:S02]  /*0d20*/  @P0 IMAD.MOV.U32 R0, RZ, RZ, R18.reuse ;  /* 0x000000ffff000224 */ /* 0x100fe400078e0012 */
[----:B------:R-:W-:Y:S02]  /*0d30*/  @P3 IMAD.MOV.U32 R8, RZ, RZ, R18 ;  /* 0x000000ffff083224 */ /* 0x000fe400078e0012 */
[--C-:B------:R-:W-:Y:S01]  /*0d40*/  @P3 IMAD.MOV.U32 R0, RZ, RZ, R14.reuse ;  /* 0x000000ffff003224 */ /* 0x100fe200078e000e */
[----:B------:R-:W-:Y:S01]  /*0d50*/  @P5 MOV R0, R11 ;  /* 0x0000000b00005202 */ /* 0x000fe20000000f00 */
[----:B------:R-:W-:Y:S02]  /*0d60*/  @P5 IMAD.MOV.U32 R8, RZ, RZ, R14 ;  /* 0x000000ffff085224 */ /* 0x000fe400078e000e */
[----:B------:R-:W-:Y:S01]  /*0d70*/  @P4 IMAD.MOV.U32 R8, RZ, RZ, R11 ;  /* 0x000000ffff084224 */ /* 0x000fe200078e000b */
[----:B------:R-:W-:Y:S06]  /*0d80*/  @!P6 BRA `(.L_x_20) ;  /* 0x000000000028e947 */ /* 0x000fec0003800000 */
[----:B------:R-:W-:Y:S01]  /*0d90*/  @P1 IMAD.MOV.U32 R6, RZ, RZ, R15 ;  /* 0x000000ffff061224 */ /* 0x000fe200078e000f */
[----:B------:R-:W-:Y:S01]  /*0da0*/  LOP3.LUT R9, R9, 0x1f, RZ, 0xc0, !PT ;  /* 0x0000001f09097812 */ /* 0x000fe200078ec0ff */
[----:B------:R-:W-:Y:S01]  /*0db0*/  @P0 IMAD.MOV.U32 R6, RZ, RZ, R16 ;  /* 0x000000ffff060224 */ /* 0x000fe200078e0010 */
[----:B------:R-:W-:Y:S01]  /*0dc0*/  ISETP.EQ.AND P0, PT, R12, 0x8, PT ;  /* 0x000000080c00780c */ /* 0x000fe20003f02270 */
[----:B------:R-:W-:Y:S01]  /*0dd0*/  @P3 IMAD.MOV.U32 R6, RZ, RZ, R17 ;  /* 0x000000ffff063224 */ /* 0x000fe200078e0011 */
[----:B------:R-:W-:Y:S01]  /*0de0*/  SHF.L.W.U32.HI R0, R8, R9, R0 ;  /* 0x0000000908007219 */ /* 0x000fe20000010e00 */
[----:B------:R-:W-:Y:S02]  /*0df0*/  @P5 IMAD.MOV.U32 R6, RZ, RZ, R18 ;  /* 0x000000ffff065224 */ /* 0x000fe400078e0012 */
[----:B------:R-:W-:-:S08]  /*0e00*/  @P4 IMAD.MOV.U32 R6, RZ, RZ, R14 ;  /* 0x000000ffff064224 */ /* 0x000fd000078e000e */
[----:B------:R-:W-:-:S04]  /*0e10*/  @P0 MOV R6, R11 ;  /* 0x0000000b00060202 */ /* 0x000fc80000000f00 */
[----:B------:R-:W-:-:S07]  /*0e20*/  SHF.L.W.U32.HI R8, R6, R9, R8 ;  /* 0x0000000906087219 */ /* 0x000fce0000010e08 */
.L_x_20:
[----:B------:R-:W-:Y:S05]  /*0e30*/  BSYNC.RECONVERGENT B1 ;  /* 0x0000000000017941 */ /* 0x000fea0003800200 */
.L_x_19:
        /* <DEDUP_REMOVED lines=18> */
.L_x_17:
[----:B------:R-:W-:Y:S05]  /*0f60*/  BSYNC.RECONVERGENT B0 ;  /* 0x0000000000007941 */ /* 0x000fea0003800200 */
.L_x_16:
        /* <DEDUP_REMOVED lines=24> */
.L_x_21:
        /* <DEDUP_REMOVED lines=9> */
.L_x_54:


//--------------------- .text._Z20calc_beta_err_kernelP6float2PfiS0_ffS1_S1_i --------------------------
	.section	.text._Z20calc_beta_err_kernelP6float2PfiS0_ffS1_S1_i,"ax",@progbits
	.align	128
        .global         _Z20calc_beta_err_kernelP6float2PfiS0_ffS1_S1_i
        .type           _Z20calc_beta_err_kernelP6float2PfiS0_ffS1_S1_i,@function
        .size           _Z20calc_beta_err_kernelP6float2PfiS0_ffS1_S1_i,(.L_x_52 - _Z20calc_beta_err_kernelP6float2PfiS0_ffS1_S1_i)
        .other          _Z20calc_beta_err_kernelP6float2PfiS0_ffS1_S1_i,@"STO_CUDA_ENTRY STV_DEFAULT"
_Z20calc_beta_err_kernelP6float2PfiS0_ffS1_S1_i:
.text._Z20calc_beta_err_kernelP6float2PfiS0_ffS1_S1_i:
        /* <DEDUP_REMOVED lines=8> */
[C---:B------:R-:W-:Y:S01]  /*0080*/  ISETP.GE.AND P0, PT, R12.reuse, 0x1, PT ;  /* 0x000000010c00780c */ /* 0x040fe20003f06270 */
[----:B------:R-:W0:Y:S01]  /*0090*/  LDCU.64 UR4, c[0x0][0x358] ;  /* 0x00006b00ff0477ac */ /* 0x000e220008000a00 */
[----:B------:R-:W-:Y:S01]  /*00a0*/  IMAD.SHL.U32 R10, R12, 0x40, RZ ;  /* 0x000000400c0a7824 */ /* 0x000fe200078e00ff */
[----:B------:R-:W1:Y:S01]  /*00b0*/  LDC.64 R16, c[0x0][0x388] ;  /* 0x0000e200ff107b82 */ /* 0x000e620000000a00 */
[----:B------:R-:W2:Y:S09]  /*00c0*/  LDCU UR6, c[0x0][0x390] ;  /* 0x00007200ff0677ac */ /* 0x000eb20008000800 */
[----:B------:R-:W3:Y:S01]  /*00d0*/  @P0 LDC.64 R14, c[0x0][0x380] ;  /* 0x0000e000ff0e0b82 */ /* 0x000ee20000000a00 */
[----:B------:R-:W-:-:S04]  /*00e0*/  @P0 VIADD R3, R10, 0xffffffcb ;  /* 0xffffffcb0a030836 */ /* 0x000fc80000000000 */
[----:B---3--:R-:W-:-:S05]  /*00f0*/  @P0 IMAD.WIDE.U32 R14, R3, 0x8, R14 ;  /* 0x00000008030e0825 */ /* 0x008fca00078e000e */
[----:B0-----:R-:W3:Y:S01]  /*0100*/  @P0 LDG.E.64 R2, desc[UR4][R14.64+0x70] ;  /* 0x000070040e020981 */ /* 0x001ee2000c1e1b00 */
[----:B------:R-:W-:Y:S01]  /*0110*/  HFMA2 R20, -RZ, RZ, 0, 0 ;  /* 0x00000000ff147431 */ /* 0x000fe200000001ff */
[----:B--2---:R-:W-:Y:S01]  /*0120*/  IADD3 R0, PT, PT, R12, UR6, RZ ;  /* 0x000000060c007c10 */ /* 0x004fe2000fffe0ff */
[----:B------:R-:W0:Y:S01]  /*0130*/  @!P0 LDC.64 R18, c[0x0][0x398] ;  /* 0x0000e600ff128b82 */ /* 0x000e220000000a00 */
[----:B------:R-:W5:Y:S03]  /*0140*/  @P0 LDG.E.64 R8, desc[UR4][R14.64] ;  /* 0x000000040e080981 */ /* 0x000f66000c1e1b00 */
[----:B------:R-:W-:Y:S01]  /*0150*/  VIADD R21, R0, 0xfffffffe ;  /* 0xfffffffe00157836 */ /* 0x000fe20000000000 */
[----:B------:R-:W5:Y:S03]  /*0160*/  @P0 LDG.E.64 R6, desc[UR4][R14.64+0xe0] ;  /* 0x0000e0040e060981 */ /* 0x000f66000c1e1b00 */
[----:B------:R-:W-:Y:S01]  /*0170*/  IMAD.HI R11, R21, -0x7efdfbf7, R20 ;  /* 0x81020409150b7827 */ /* 0x000fe200078e0214 */
[----:B------:R2:W5:Y:S04]  /*0180*/  @P0 LDG.E.64 R4, desc[UR4][R14.64+0x150] ;  /* 0x000150040e040981 */ /* 0x000568000c1e1b00 */
[----:B------:R-:W-:-:S04]  /*0190*/  SHF.R.U32.HI R20, RZ, 0x1f, R11 ;  /* 0x0000001fff147819 */ /* 0x000fc8000001160b */
[----:B------:R-:W-:-:S05]  /*01a0*/  LEA.HI.SX32 R20, R11, R20, 0x1a ;  /* 0x000000140b147211 */ /* 0x000fca00078fd2ff */
[----:B------:R-:W-:Y:S02]  /*01b0*/  IMAD R23, R20, -0x7f, R21 ;  /* 0xffffff8114177824 */ /* 0x000fe400078e0215 */
[----:B------:R-:W4:Y:S02]  /*01c0*/  LDC.64 R20, c[0x0][0x380] ;  /* 0x0000e000ff147b82 */ /* 0x000f240000000a00 */
[----:B-1----:R-:W-:-:S05]  /*01d0*/  IMAD.WIDE R22, R23, 0x4, R16 ;  /* 0x0000000417167825 */ /* 0x002fca00078e0210 */
[----:B------:R1:W5:Y:S04]  /*01e0*/  LDG.E R14, desc[UR4][R22.64] ;  /* 0x00000004160e7981 */ /* 0x000368000c1e1900 */
[----:B0-----:R-:W3:Y:S04]  /*01f0*/  @!P0 LDG.E.64 R2, desc[UR4][R18.64+0xc8] ;  /* 0x0000c80412028981 */ /* 0x001ee8000c1e1b00 */
[----:B------:R1:W5:Y:S04]  /*0200*/  @!P0 LDG.E.64 R8, desc[UR4][R18.64+0x58] ;  /* 0x0000580412088981 */ /* 0x000368000c1e1b00 */
[----:B------:R1:W5:Y:S04]  /*0210*/  @!P0 LDG.E.64 R6, desc[UR4][R18.64+0x138] ;  /* 0x0001380412068981 */ /* 0x000368000c1e1b00 */
[----:B------:R1:W5:Y:S01]  /*0220*/  @!P0 LDG.E.64 R4, desc[UR4][R18.64+0x1a8] ;  /* 0x0001a80412048981 */ /* 0x000362000c1e1b00 */
[C---:B------:R-:W-:Y:S01]  /*0230*/  ISETP.GT.AND P0, PT, R0.reuse, 0x2, PT ;  /* 0x000000020000780c */ /* 0x040fe20003f04270 */
[----:B------:R-:W-:Y:S01]  /*0240*/  BSSY.RECONVERGENT B0, `(.L_x_22) ;  /* 0x0000020000007945 */ /* 0x000fe20003800200 */
[----:B------:R-:W-:-:S11]  /*0250*/  ISETP.GT.AND P1, PT, R0, 0x1, PT ;  /* 0x000000010000780c */ /* 0x000fd60003f24270 */
[----:B---3--:R-:W-:Y:S01]  /*0260*/  @!P0 FFMA R13, -RZ, R3, -R2 ;  /* 0x00000003ff0d8223 */ /* 0x008fe20000000902 */
[----:B--2---:R-:W-:Y:S01]  /*0270*/  @!P0 FFMA R15, RZ, R2, -R3 ;  /* 0x00000002ff0f8223 */ /* 0x004fe20000000803 */
[----:B-1--4-:R-:W-:Y:S06]  /*0280*/  @!P0 BRA `(.L_x_23) ;  /* 0x00000000006c8947 */ /* 0x012fec0003800000 */
[----:B------:R-:W-:-:S04]  /*0290*/  VIADD R0, R0, 0xfffffffd ;  /* 0xfffffffd00007836 */ /* 0x000fc80000000000 */
[----:B------:R-:W-:-:S05]  /*02a0*/  IMAD.HI.U32 R11, R0, 0x2040811, RZ ;  /* 0x02040811000b7827 */ /* 0x000fca00078e00ff */
[----:B------:R-:W-:-:S04]  /*02b0*/  IADD3 R18, PT, PT, R0, -R11, RZ ;  /* 0x8000000b00127210 */ /* 0x000fc80007ffe0ff */
[----:B------:R-:W-:-:S04]  /*02c0*/  LEA.HI R18, R18, R11, RZ, 0x1f ;  /* 0x0000000b12127211 */ /* 0x000fc800078ff8ff */
[----:B------:R-:W-:-:S05]  /*02d0*/  SHF.R.U32.HI R11, RZ, 0x6, R18 ;  /* 0x00000006ff0b7819 */ /* 0x000fca0000011612 */
[----:B------:R-:W-:-:S04]  /*02e0*/  IMAD R11, R11, -0x7f, R0 ;  /* 0xffffff810b0b7824 */ /* 0x000fc800078e0200 */
[----:B------:R-:W-:-:S06]  /*02f0*/  IMAD.WIDE.U32 R16, R11, 0x4, R16 ;  /* 0x000000040b107825 */ /* 0x000fcc00078e0010 */
[----:B------:R-:W2:Y:S01]  /*0300*/  LDG.E R16, desc[UR4][R16.64] ;  /* 0x0000000410107981 */ /* 0x000ea2000c1e1900 */
[----:B-----5:R-:W-:Y:S01]  /*0310*/  FMUL R19, RZ, R5 ;  /* 0x00000005ff137220 */ /* 0x020fe20000400000 */
[----:B------:R-:W-:Y:S01]  /*0320*/  FMUL R11, RZ, R9 ;  /* 0x00000009ff0b7220 */ /* 0x000fe20000400000 */
[----:B------:R-:W-:Y:S01]  /*0330*/  FMUL R15, RZ, R7 ;  /* 0x00000007ff0f7220 */ /* 0x000fe20000400000 */
[-C--:B------:R-:W-:Y:S01]  /*0340*/  FMUL R13, RZ, R3.reuse ;  /* 0x00000003ff0d7220 */ /* 0x080fe20000400000 */
[-C--:B--2---:R-:W-:Y:S01]  /*0350*/  FMUL R9, R9, R16.reuse ;  /* 0x0000001009097220 */ /* 0x084fe20000400000 */
[-C--:B------:R-:W-:Y:S01]  /*0360*/  FMUL R7, R7, R16.reuse ;  /* 0x0000001007077220 */ /* 0x080fe20000400000 */
[-C--:B------:R-:W-:Y:S01]  /*0370*/  FFMA R19, R4, -R16.reuse, -R19 ;  /* 0x8000001004137223 */ /* 0x080fe20000000813 */
[-C--:B------:R-:W-:Y:S01]  /*0380*/  FMUL R5, R5, R16.reuse ;  /* 0x0000001005057220 */ /* 0x080fe20000400000 */
[-C--:B------:R-:W-:Y:S01]  /*0390*/  FFMA R11, R8, R16.reuse, -R11 ;  /* 0x00000010080b7223 */ /* 0x080fe2000000080b */
[----:B------:R-:W-:Y:S01]  /*03a0*/  FMUL R3, R16, R3 ;  /* 0x0000000310037220 */ /* 0x000fe20000400000 */
[----:B------:R-:W-:Y:S01]  /*03b0*/  FFMA R0, R6, R16, -R15 ;  /* 0x0000001006007223 */ /* 0x000fe2000000080f */
[----:B------:R-:W-:Y:S01]  /*03c0*/  FFMA R9, RZ, R8, R9 ;  /* 0x00000008ff097223 */ /* 0x000fe20000000009 */
[----:B------:R-:W-:Y:S01]  /*03d0*/  FFMA R7, RZ, R6, R7 ;  /* 0x00000006ff077223 */ /* 0x000fe20000000007 */
[----:B------:R-:W-:Y:S01]  /*03e0*/  FFMA R5, RZ, R4, -R5 ;  /* 0x00000004ff057223 */ /* 0x000fe20000000805 */
[-C--:B------:R-:W-:Y:S01]  /*03f0*/  FFMA R13, R16, R2.reuse, -R13 ;  /* 0x00000002100d7223 */ /* 0x080fe2000000080d */
[----:B------:R-:W-:Y:S01]  /*0400*/  FFMA R15, RZ, R2, R3 ;  /* 0x00000002ff0f7223 */ /* 0x000fe20000000003 */
[----:B------:R-:W-:Y:S01]  /*0410*/  IMAD.MOV.U32 R6, RZ, RZ, R0 ;  /* 0x000000ffff067224 */ /* 0x000fe200078e0000 */
[----:B------:R-:W-:Y:S01]  /*0420*/  MOV R4, R19 ;  /* 0x0000001300047202 */ /* 0x000fe20000000f00 */
[----:B------:R-:W-:-:S07]  /*0430*/  IMAD.MOV.U32 R8, RZ, RZ, R11 ;  /* 0x000000ffff087224 */ /* 0x000fce00078e000b */
.L_x_23:
[----:B------:R-:W-:Y:S05]  /*0440*/  BSYNC.RECONVERGENT B0 ;  /* 0x0000000000007941 */ /* 0x000fea0003800200 */
.L_x_22:
[----:B------:R-:W-:Y:S01]  /*0450*/  BSSY.RECONVERGENT B0, `(.L_x_24) ;  /* 0x0000078000007945 */ /* 0x000fe20003800200 */
[----:B------:R-:W-:-:S03]  /*0460*/  IMAD.WIDE R10, R10, 0x8, R20 ;  /* 0x000000080a0a7825 */ /* 0x000fc600078e0214 */
[----:B------:R-:W-:Y:S05]  /*0470*/  @P1 BRA `(.L_x_25) ;  /* 0x0000000000e81947 */ /* 0x000fea0003800000 */
[----:B------:R-:W2:Y:S04]  /*0480*/  LDG.E.64 R18, desc[UR4][R10.64+0x58] ;  /* 0x000058040a127981 */ /* 0x000ea8000c1e1b00 */
[----:B------:R-:W2:Y:S04]  /*0490*/  LDG.E.64 R20, desc[UR4][R10.64+0xc8] ;  /* 0x0000c8040a147981 */ /* 0x000ea8000c1e1b00 */
[----:B------:R-:W3:Y:S04]  /*04a0*/  LDG.E.64 R2, desc[UR4][R10.64+0x138] ;  /* 0x000138040a027981 */ /* 0x000ee8000c1e1b00 */
[----:B------:R-:W4:Y:S01]  /*04b0*/  LDG.E.64 R16, desc[UR4][R10.64+0x1a8] ;  /* 0x0001a8040a107981 */ /* 0x000f22000c1e1b00 */
[----:B------:R-:W-:Y:S01]  /*04c0*/  BSSY.RECONVERGENT B1, `(.L_x_26) ;  /* 0x0000016000017945 */ /* 0x000fe20003800200 */
[----:B--2---:R-:W-:Y:S01]  /*04d0*/  FADD R23, R18, -R20 ;  /* 0x8000001412177221 */ /* 0x004fe20000000000 */
[----:B------:R-:W-:-:S03]  /*04e0*/  FADD R0, R19, -R21 ;  /* 0x8000001513007221 */ /* 0x000fc60000000000 */
[----:B---3--:R-:W-:Y:S01]  /*04f0*/  FADD R23, R23, R2 ;  /* 0x0000000217177221 */ /* 0x008fe20000000000 */
[----:B------:R-:W-:-:S03]  /*0500*/  FADD R0, R3, R0 ;  /* 0x0000000003007221 */ /* 0x000fc60000000000 */
[----:B----4-:R-:W-:Y:S01]  /*0510*/  FADD R16, R23, R16 ;  /* 0x0000001017107221 */ /* 0x010fe20000000000 */
[----:B------:R-:W-:-:S05]  /*0520*/  FADD R17, R17, R0 ;  /* 0x0000000011117221 */ /* 0x000fca0000000000 */
[----:B------:R-:W-:-:S04]  /*0530*/  FSETP.GT.AND P2, PT, |R17|, |R16|, PT ;  /* 0x400000101100720b */ /* 0x000fc80003f44200 */
[----:B------:R-:W-:Y:S02]  /*0540*/  FSEL R21, |R17|, |R16|, P2 ;  /* 0x4000001011157208 */ /* 0x000fe40001000200 */
[----:B------:R-:W-:Y:S02]  /*0550*/  FSEL R0, |R16|, |R17|, P2 ;  /* 0x4000001110007208 */ /* 0x000fe40001000200 */
[----:B------:R-:W0:Y:S08]  /*0560*/  MUFU.RCP R2, R21 ;  /* 0x0000001500027308 */ /* 0x000e300000001000 */
[----:B------:R-:W1:Y:S01]  /*0570*/  FCHK P0, R0, R21 ;  /* 0x0000001500007302 */ /* 0x000e620000000000 */
[----:B0-----:R-:W-:-:S04]  /*0580*/  FFMA R3, -R21, R2, 1 ;  /* 0x3f80000015037423 */ /* 0x001fc80000000102 */
[----:B------:R-:W-:-:S04]  /*0590*/  FFMA R3, R2, R3, R2 ;  /* 0x0000000302037223 */ /* 0x000fc80000000002 */
[----:B------:R-:W-:-:S04]  /*05a0*/  FFMA R2, R0, R3, RZ ;  /* 0x0000000300027223 */ /* 0x000fc800000000ff */
[----:B------:R-:W-:-:S04]  /*05b0*/  FFMA R18, -R21, R2, R0 ;  /* 0x0000000215127223 */ /* 0x000fc80000000100 */
[----:B------:R-:W-:Y:S01]  /*05c0*/  FFMA R2, R3, R18, R2 ;  /* 0x0000001203027223 */ /* 0x000fe20000000002 */
[----:B-1----:R-:W-:Y:S06]  /*05d0*/  @!P0 BRA `(.L_x_27) ;  /* 0x0000000000108947 */ /* 0x002fec0003800000 */
[----:B------:R-:W-:Y:S02]  /*05e0*/  MOV R3, R21 ;  /* 0x0000001500037202 */ /* 0x000fe40000000f00 */
[----:B------:R-:W-:-:S07]  /*05f0*/  MOV R2, 0x610 ;  /* 0x0000061000027802 */ /* 0x000fce0000000f00 */
[----:B-----5:R-:W-:Y:S05]  /*0600*/  CALL.REL.NOINC `($__internal_1_$__cuda_sm3x_div_rn_noftz_f32_slowpath) ;  /* 0x00000010008c7944 */ /* 0x020fea0003c00000 */
[----:B------:R-:W-:-:S07]  /*0610*/  IMAD.MOV.U32 R2, RZ, RZ, R0 ;  /* 0x000000ffff027224 */ /* 0x000fce00078e0000 */
.L_x_27:
[----:B------:R-:W-:Y:S05]  /*0620*/  BSYNC.RECONVERGENT B1 ;  /* 0x0000000000017941 */ /* 0x000fea0003800200 */
.L_x_26:
[----:B------:R-:W-:Y:S02]  /*0630*/  HFMA2 R3, -RZ, RZ, 0.89990234375, 10328 ;  /* 0x3b33710bff037431 */ /* 0x000fe400000001ff */
[----:B------:R-:W-:Y:S01]  /*0640*/  FMUL R0, R2, R2 ;  /* 0x0000000202007220 */ /* 0x000fe20000400000 */
[----:B------:R-:W-:Y:S01]  /*0650*/  IMAD.MOV.U32 R23, RZ, RZ, 0x3f6ee581 ;  /* 0x3f6ee581ff177424 */ /* 0x000fe200078e00ff */
[C---:B------:R-:W-:Y:S02]  /*0660*/  ISETP.GE.AND P0, PT, R16.reuse, RZ, PT ;  /* 0x000000ff1000720c */ /* 0x040fe40003f06270 */
[C---:B------:R-:W-:Y:S01]  /*0670*/  FSETP.NEU.AND P3, PT, |R16|.reuse, |R17|, PT ;  /* 0x400000111000720b */ /* 0x040fe20003f6d200 */
[----:B------:R-:W-:Y:S01]  /*0680*/  FADD R16, |R16|, |R17| ;  /* 0x4000001110107221 */ /* 0x000fe20000000200 */
[----:B------:R-:W-:Y:S02]  /*0690*/  FSETP.NEU.AND P1, PT, R21, RZ, PT ;  /* 0x000000ff1500720b */ /* 0x000fe40003f2d000 */
[----:B------:R-:W-:Y:S01]  /*06a0*/  FSEL R18, R23, 1.8663789033889770508, P2 ;  /* 0x3feee58117127808 */ /* 0x000fe20001000000 */
[----:B------:R-:W-:-:S04]  /*06b0*/  FFMA R3, R0, R3, -0.015681877732276916504 ;  /* 0xbc80774800037423 */ /* 0x000fc80000000003 */
[----:B------:R-:W-:-:S04]  /*06c0*/  FFMA R3, R0, R3, 0.042200751602649688721 ;  /* 0x3d2cdab200037423 */ /* 0x000fc80000000003 */
[----:B------:R-:W-:-:S04]  /*06d0*/  FFMA R3, R0, R3, -0.074792981147766113281 ;  /* 0xbd992d1000037423 */ /* 0x000fc80000000003 */
[----:B------:R-:W-:-:S04]  /*06e0*/  FFMA R3, R0, R3, 0.10640415549278259277 ;  /* 0x3dd9ea6c00037423 */ /* 0x000fc80000000003 */
[----:B------:R-:W-:-:S04]  /*06f0*/  FFMA R3, R0, R3, -0.14207722246646881104 ;  /* 0xbe117cb100037423 */ /* 0x000fc80000000003 */
[----:B------:R-:W-:-:S04]  /*0700*/  FFMA R3, R0, R3, 0.19993925094604492188 ;  /* 0x3e4cbce000037423 */ /* 0x000fc80000000003 */
[----:B------:R-:W-:-:S04]  /*0710*/  FFMA R3, R0, R3, -0.33333197236061096191 ;  /* 0xbeaaaa7d00037423 */ /* 0x000fc80000000003 */
[----:B------:R-:W-:-:S04]  /*0720*/  FMUL R3, R0, R3 ;  /* 0x0000000300037220 */ /* 0x000fc80000400000 */
[----:B------:R-:W-:Y:S02]  /*0730*/  FFMA R0, R3, R2, R2 ;  /* 0x0000000203007223 */ /* 0x000fe40000000002 */
[----:B------:R-:W0:Y:S02]  /*0740*/  LDC.64 R2, c[0x0][0x3a8] ;  /* 0x0000ea00ff027b82 */ /* 0x000e240000000a00 */
[----:B------:R-:W-:-:S05]  /*0750*/  FFMA R19, R23, 1.6832555532455444336, -R0 ;  /* 0x3fd774eb17137823 */ /* 0x000fca0000000800 */
[-C--:B------:R-:W-:Y:S02]  /*0760*/  FSEL R20, R19, R0.reuse, P2 ;  /* 0x0000000013147208 */ /* 0x080fe40001000000 */
[----:B------:R-:W-:Y:S02]  /*0770*/  FSEL R19, R0, -R0, P2 ;  /* 0x8000000000137208 */ /* 0x000fe40001000000 */
[----:B------:R-:W-:-:S03]  /*0780*/  MOV R0, 0x4016cbe4 ;  /* 0x4016cbe400007802 */ /* 0x000fc60000000f00 */
[----:B------:R-:W-:Y:S01]  /*0790*/  @!P0 FFMA R20, R18, 1.6832555532455444336, R19 ;  /* 0x3fd774eb12148823 */ /* 0x000fe20000000013 */
[----:B------:R-:W-:Y:S02]  /*07a0*/  @!P3 FSEL R20, R0, 0.78539818525314331055, !P0 ;  /* 0x3f490fdb0014b808 */ /* 0x000fe40004000000 */
[----:B------:R-:W-:Y:S02]  /*07b0*/  @!P1 FSEL R20, RZ, 3.1415927410125732422, P0 ;  /* 0x40490fdbff149808 */ /* 0x000fe40000000000 */
[----:B------:R-:W-:Y:S02]  /*07c0*/  FSETP.NAN.AND P0, PT, R16, R16, PT ;  /* 0x000000101000720b */ /* 0x000fe40003f08000 */
[----:B------:R-:W-:Y:S01]  /*07d0*/  LOP3.LUT R17, R20, 0x80000000, R17, 0xb8, !PT ;  /* 0x8000000014117812 */ /* 0x000fe200078eb811 */
[----:B0-----:R-:W-:-:S03]  /*07e0*/  IMAD.WIDE R2, R12, 0x4, R2 ;  /* 0x000000040c027825 */ /* 0x001fc600078e0202 */
[----:B------:R-:W-:-:S05]  /*07f0*/  FSEL R17, R16, R17, P0 ;  /* 0x0000001110117208 */ /* 0x000fca0000000000 */
[----:B------:R1:W-:Y:S01]  /*0800*/  STG.E desc[UR4][R2.64], R17 ;  /* 0x0000001102007986 */ /* 0x0003e2000c101904 */
[----:B------:R-:W-:Y:S05]  /*0810*/  BRA `(.L_x_28) ;  /* 0x0000000000ec7947 */ /* 0x000fea0003800000 */
.L_x_25:
[----:B------:R-:W2:Y:S04]  /*0820*/  LDG.E.64 R20, desc[UR4][R10.64+0x138] ;  /* 0x000138040a147981 */ /* 0x000ea8000c1e1b00 */
[----:B------:R-:W3:Y:S04]  /*0830*/  LDG.E.64 R18, desc[UR4][R10.64+0x58] ;  /* 0x000058040a127981 */ /* 0x000ee8000c1e1b00 */
[----:B------:R-:W4:Y:S04]  /*0840*/  LDG.E.64 R2, desc[UR4][R10.64+0xc8] ;  /* 0x0000c8040a027981 */ /* 0x000f28000c1e1b00 */
[----:B------:R-:W4:Y:S01]  /*0850*/  LDG.E.64 R16, desc[UR4][R10.64+0x1a8] ;  /* 0x0001a8040a107981 */ /* 0x000f22000c1e1b00 */
[----:B------:R-:W-:Y:S01]  /*0860*/  BSSY.RECONVERGENT B1, `(.L_x_29) ;  /* 0x0000018000017945 */ /* 0x000fe20003800200 */
[C---:B--2--5:R-:W-:Y:S01]  /*0870*/  FMUL R23, R14.reuse, R20 ;  /* 0x000000140e177220 */ /* 0x064fe20000400000 */
[----:B------:R-:W-:-:S03]  /*0880*/  FMUL R0, R14, R21 ;  /* 0x000000150e007220 */ /* 0x000fc60000400000 */
[C---:B---3--:R-:W-:Y:S01]  /*0890*/  FFMA R23, R14.reuse, R18, R23 ;  /* 0x000000120e177223 */ /* 0x048fe20000000017 */
[----:B------:R-:W-:-:S03]  /*08a0*/  FFMA R0, R14, R19, R0 ;  /* 0x000000130e007223 */ /* 0x000fc60000000000 */
[C---:B----4-:R-:W-:Y:S01]  /*08b0*/  FFMA R23, R14.reuse, R2, R23 ;  /* 0x000000020e177223 */ /* 0x050fe20000000017 */
[----:B------:R-:W-:-:S03]  /*08c0*/  FFMA R0, R14, R3, R0 ;  /* 0x000000030e007223 */ /* 0x000fc60000000000 */
[C---:B------:R-:W-:Y:S01]  /*08d0*/  FFMA R16, -R14.reuse, R16, R23 ;  /* 0x000000100e107223 */ /* 0x040fe20000000117 */
[----:B------:R-:W-:-:S05]  /*08e0*/  FFMA R17, -R14, R17, R0 ;  /* 0x000000110e117223 */ /* 0x000fca0000000100 */
        /* <DEDUP_REMOVED lines=11> */
[----:B------:R-:W-:Y:S01]  /*09a0*/  IMAD.MOV.U32 R3, RZ, RZ, R21 ;  /* 0x000000ffff037224 */ /* 0x000fe200078e0015 */
[----:B------:R-:W-:-:S07]  /*09b0*/  MOV R2, 0x9d0 ;  /* 0x000009d000027802 */ /* 0x000fce0000000f00 */
[----:B------:R-:W-:Y:S05]  /*09c0*/  CALL.REL.NOINC `($__internal_1_$__cuda_sm3x_div_rn_noftz_f32_slowpath) ;  /* 0x0000000c009c7944 */ /* 0x000fea0003c00000 */
[----:B------:R-:W-:-:S07]  /*09d0*/  MOV R2, R0 ;  /* 0x0000000000027202 */ /* 0x000fce0000000f00 */
.L_x_30:
[----:B------:R-:W-:Y:S05]  /*09e0*/  BSYNC.RECONVERGENT B1 ;  /* 0x0000000000017941 */ /* 0x000fea0003800200 */
.L_x_29:
[----:B------:R-:W-:Y:S02]  /*09f0*/  IMAD.MOV.U32 R3, RZ, RZ, 0x3b33710b ;  /* 0x3b33710bff037424 */ /* 0x000fe400078e00ff */
[----:B------:R-:W-:Y:S01]  /*0a00*/  FMUL R0, R2, R2 ;  /* 0x0000000202007220 */ /* 0x000fe20000400000 */
[----:B------:R-:W-:Y:S01]  /*0a10*/  HFMA2 R23, -RZ, RZ, 1.857421875, -1409 ;  /* 0x3f6ee581ff177431 */ /* 0x000fe200000001ff */
[----:B------:R-:W-:Y:S02]  /*0a20*/  ISETP.GE.AND P0, PT, R16, RZ, PT ;  /* 0x000000ff1000720c */ /* 0x000fe40003f06270 */
[----:B------:R-:W-:Y:S01]  /*0a30*/  FFMA R3, R0, R3, -0.015681877732276916504 ;  /* 0xbc80774800037423 */ /* 0x000fe20000000003 */
[C---:B------:R-:W-:Y:S01]  /*0a40*/  FSETP.NEU.AND P3, PT, |R16|.reuse, |R17|, PT ;  /* 0x400000111000720b */ /* 0x040fe20003f6d200 */
[----:B------:R-:W-:Y:S01]  /*0a50*/  FADD R16, |R16|, |R17| ;  /* 0x4000001110107221 */ /* 0x000fe20000000200 */
[----:B------:R-:W-:Y:S01]  /*0a60*/  FSETP.NEU.AND P1, PT, R21, RZ, PT ;  /* 0x000000ff1500720b */ /* 0x000fe20003f2d000 */
[----:B------:R-:W-:Y:S01]  /*0a70*/  FFMA R3, R0, R3, 0.042200751602649688721 ;  /* 0x3d2cdab200037423 */ /* 0x000fe20000000003 */
[----:B------:R-:W-:-:S03]  /*0a80*/  FSEL R18, R23, 1.8663789033889770508, P2 ;  /* 0x3feee58117127808 */ /* 0x000fc60001000000 */
        /* <DEDUP_REMOVED lines=10> */
[----:B------:R-:W-:Y:S01]  /*0b30*/  FSEL R19, R0, -R0, P2 ;  /* 0x8000000000137208 */ /* 0x000fe20001000000 */
[----:B------:R-:W-:-:S04]  /*0b40*/  IMAD.MOV.U32 R0, RZ, RZ, 0x4016cbe4 ;  /* 0x4016cbe4ff007424 */ /* 0x000fc800078e00ff */
[----:B------:R-:W-:Y:S01]  /*0b50*/  @!P0 FFMA R20, R18, 1.6832555532455444336, R19 ;  /* 0x3fd774eb12148823 */ /* 0x000fe20000000013 */
[----:B------:R-:W-:Y:S02]  /*0b60*/  @!P3 FSEL R20, R0, 0.78539818525314331055, !P0 ;  /* 0x3f490fdb0014b808 */ /* 0x000fe40004000000 */
[----:B------:R-:W-:Y:S02]  /*0b70*/  @!P1 FSEL R20, RZ, 3.1415927410125732422, P0 ;  /* 0x40490fdbff149808 */ /* 0x000fe40000000000 */
[----:B------:R-:W-:Y:S02]  /*0b80*/  FSETP.NAN.AND P0, PT, R16, R16, PT ;  /* 0x000000101000720b */ /* 0x000fe40003f08000 */
[----:B------:R-:W-:Y:S01]  /*0b90*/  LOP3.LUT R17, R20, 0x80000000, R17, 0xb8, !PT ;  /* 0x8000000014117812 */ /* 0x000fe200078eb811 */
[----:B0-----:R-:W-:-:S03]  /*0ba0*/  IMAD.WIDE R2, R12, 0x4, R2 ;  /* 0x000000040c027825 */ /* 0x001fc600078e0202 */
[----:B------:R-:W-:-:S05]  /*0bb0*/  FSEL R17, R16, R17, P0 ;  /* 0x0000001110117208 */ /* 0x000fca0000000000 */
[----:B------:R0:W-:Y:S02]  /*0bc0*/  STG.E desc[UR4][R2.64], R17 ;  /* 0x0000001102007986 */ /* 0x0001e4000c101904 */
.L_x_28:
[----:B------:R-:W-:Y:S05]  /*0bd0*/  BSYNC.RECONVERGENT B0 ;  /* 0x0000000000007941 */ /* 0x000fea0003800200 */
.L_x_24:
[----:B------:R-:W2:Y:S04]  /*0be0*/  LDG.E.64 R18, desc[UR4][R10.64+0x58] ;  /* 0x000058040a127981 */ /* 0x000ea8000c1e1b00 */
[----:B01----:R-:W3:Y:S04]  /*0bf0*/  LDG.E.64 R16, desc[UR4][R10.64+0xc8] ;  /* 0x0000c8040a107981 */ /* 0x003ee8000c1e1b00 */
[----:B------:R-:W4:Y:S04]  /*0c00*/  LDG.E.64 R2, desc[UR4][R10.64+0x138] ;  /* 0x000138040a027981 */ /* 0x000f28000c1e1b00 */
[----:B------:R-:W4:Y:S01]  /*0c10*/  LDG.E.64 R20, desc[UR4][R10.64+0x1a8] ;  /* 0x0001a8040a147981 */ /* 0x000f22000c1e1b00 */
[----:B------:R-:W-:Y:S01]  /*0c20*/  BSSY.RECONVERGENT B0, `(.L_x_31) ;  /* 0x000002a000007945 */ /* 0x000fe20003800200 */
[-C--:B--2--5:R-:W-:Y:S01]  /*0c30*/  FMUL R0, R18, R9.reuse ;  /* 0x0000000912007220 */ /* 0x0a4fe20000400000 */
[----:B------:R-:W-:Y:S01]  /*0c40*/  FMUL R23, R19, R9 ;  /* 0x0000000913177220 */ /* 0x000fe20000400000 */
[-C--:B---3--:R-:W-:Y:S01]  /*0c50*/  FMUL R25, R17, R15.reuse ;  /* 0x0000000f11197220 */ /* 0x088fe20000400000 */
[----:B------:R-:W-:Y:S01]  /*0c60*/  FMUL R22, R16, R15 ;  /* 0x0000000f10167220 */ /* 0x000fe20000400000 */
[-C--:B------:R-:W-:Y:S01]  /*0c70*/  FFMA R19, R19, R8.reuse, R0 ;  /* 0x0000000813137223 */ /* 0x080fe20000000000 */
[----:B------:R-:W-:Y:S01]  /*0c80*/  FFMA R9, R18, R8, -R23 ;  /* 0x0000000812097223 */ /* 0x000fe20000000817 */
[-C--:B----4-:R-:W-:Y:S01]  /*0c90*/  FMUL R15, R3, R7.reuse ;  /* 0x00000007030f7220 */ /* 0x090fe20000400000 */
[----:B------:R-:W-:Y:S01]  /*0ca0*/  FMUL R0, R2, R7 ;  /* 0x0000000702007220 */ /* 0x000fe20000400000 */
[-C--:B------:R-:W-:Y:S01]  /*0cb0*/  FFMA R25, R16, R13.reuse, -R25 ;  /* 0x0000000d10197223 */ /* 0x080fe20000000819 */
[----:B------:R-:W-:Y:S01]  /*0cc0*/  FFMA R13, R17, R13, R22 ;  /* 0x0000000d110d7223 */ /* 0x000fe20000000016 */
[CC--:B------:R-:W-:Y:S01]  /*0cd0*/  FMUL R7, R21.reuse, R5.reuse ;  /* 0x0000000515077220 */ /* 0x0c0fe20000400000 */
[----:B------:R-:W-:Y:S01]  /*0ce0*/  FMUL R8, R21, R4 ;  /* 0x0000000415087220 */ /* 0x000fe20000400000 */
[-C--:B------:R-:W-:Y:S01]  /*0cf0*/  FFMA R3, R3, R6.reuse, R0 ;  /* 0x0000000603037223 */ /* 0x080fe20000000000 */
[----:B------:R-:W-:Y:S01]  /*0d00*/  FFMA R15, R2, R6, -R15 ;  /* 0x00000006020f7223 */ /* 0x000fe2000000080f */
[C---:B------:R-:W-:Y:S01]  /*0d10*/  FFMA R7, R20.reuse, R4, -R7 ;  /* 0x0000000414077223 */ /* 0x040fe20000000807 */
[----:B------:R-:W-:Y:S01]  /*0d20*/  FFMA R11, R20, R5, R8 ;  /* 0x00000005140b7223 */ /* 0x000fe20000000008 */
[C---:B------:R-:W-:Y:S01]  /*0d30*/  FMUL R25, R14.reuse, R25 ;  /* 0x000000190e197220 */ /* 0x040fe20000400000 */
[C---:B------:R-:W-:Y:S01]  /*0d40*/  FMUL R0, R14.reuse, R19 ;  /* 0x000000130e007220 */ /* 0x040fe20000400000 */
[C---:B------:R-:W-:Y:S01]  /*0d50*/  FMUL R2, R14.reuse, R7 ;  /* 0x000000070e027220 */ /* 0x040fe20000400000 */
[C---:B------:R-:W-:Y:S01]  /*0d60*/  FMUL R4, R14.reuse, R3 ;  /* 0x000000030e047220 */ /* 0x040fe20000400000 */
[C---:B------:R-:W-:Y:S01]  /*0d70*/  FFMA R5, R14.reuse, R9, R25 ;  /* 0x000000090e057223 */ /* 0x040fe20000000019 */
[C---:B------:R-:W-:Y:S01]  /*0d80*/  FFMA R0, R14.reuse, -R13, -R0 ;  /* 0x8000000d0e007223 */ /* 0x040fe20000000800 */
[C---:B------:R-:W-:Y:S01]  /*0d90*/  FFMA R2, R14.reuse, R15, -R2 ;  /* 0x0000000f0e027223 */ /* 0x040fe20000000802 */
[----:B------:R-:W-:-:S03]  /*0da0*/  FFMA R11, R14, R11, -R4 ;  /* 0x0000000b0e0b7223 */ /* 0x000fc60000000804 */
[----:B------:R-:W-:Y:S01]  /*0db0*/  FADD R5, R5, R2 ;  /* 0x0000000205057221 */ /* 0x000fe20000000000 */
        /* <DEDUP_REMOVED lines=14> */
[----:B------:R-:W-:Y:S05]  /*0ea0*/  CALL.REL.NOINC `($__internal_1_$__cuda_sm3x_div_rn_noftz_f32_slowpath) ;  /* 0x0000000800647944 */ /* 0x000fea0003c00000 */
[----:B------:R-:W-:-:S07]  /*0eb0*/  IMAD.MOV.U32 R2, RZ, RZ, R0 ;  /* 0x000000ffff027224 */ /* 0x000fce00078e0000 */
.L_x_32:
[----:B------:R-:W-:Y:S05]  /*0ec0*/  BSYNC.RECONVERGENT B0 ;  /* 0x0000000000007941 */ /* 0x000fea0003800200 */
.L_x_31:
[----:B------:R-:W0:Y:S01]  /*0ed0*/  LDCU.64 UR6, c[0x0][0x3a0] ;  /* 0x00007400ff0677ac */ /* 0x000e220008000a00 */
[----:B------:R-:W-:Y:S01]  /*0ee0*/  MOV R14, 0x1 ;  /* 0x00000001000e7802 */ /* 0x000fe20000000f00 */
[----:B------:R-:W-:Y:S02]  /*0ef0*/  IMAD.MOV.U32 R3, RZ, RZ, 0x3b33710b ;  /* 0x3b33710bff037424 */ /* 0x000fe400078e00ff */
[----:B------:R-:W-:Y:S01]  /*0f00*/  FMUL R0, R2, R2 ;  /* 0x0000000202007220 */ /* 0x000fe20000400000 */
[----:B------:R-:W-:Y:S01]  /*0f10*/  UMOV UR8, 0x54442d18 ;  /* 0x54442d1800087882 */ /* 0x000fe20000000000 */
[----:B------:R-:W-:Y:S01]  /*0f20*/  UMOV UR9, 0x401921fb ;  /* 0x401921fb00097882 */ /* 0x000fe20000000000 */
[----:B------:R-:W-:Y:S01]  /*0f30*/  MOV R21, 0x3f6ee581 ;  /* 0x3f6ee58100157802 */ /* 0x000fe20000000f00 */
[C---:B------:R-:W-:Y:S01]  /*0f40*/  FFMA R3, R0.reuse, R3, -0.015681877732276916504 ;  /* 0xbc80774800037423 */ /* 0x040fe20000000003 */
[C---:B------:R-:W-:Y:S01]  /*0f50*/  ISETP.GE.AND P0, PT, R5.reuse, RZ, PT ;  /* 0x000000ff0500720c */ /* 0x040fe20003f06270 */
[----:B------:R-:W1:Y:S01]  /*0f60*/  LDC.64 R18, c[0x0][0x3b0] ;  /* 0x0000ec00ff127b82 */ /* 0x000e620000000a00 */
[----:B------:R-:W-:Y:S01]  /*0f70*/  FSETP.NEU.AND P3, PT, |R5|, |R4|, PT ;  /* 0x400000040500720b */ /* 0x000fe20003f6d200 */
[----:B------:R-:W-:Y:S01]  /*0f80*/  FFMA R3, R0, R3, 0.042200751602649688721 ;  /* 0x3d2cdab200037423 */ /* 0x000fe20000000003 */
[----:B------:R-:W-:-:S02]  /*0f90*/  FSETP.NEU.AND P1, PT, R7, RZ, PT ;  /* 0x000000ff0700720b */ /* 0x000fc40003f2d000 */
[----:B------:R-:W-:Y:S01]  /*0fa0*/  FSEL R6, R21, 1.8663789033889770508, P2 ;  /* 0x3feee58115067808 */ /* 0x000fe20001000000 */
[C---:B------:R-:W-:Y:S01]  /*0fb0*/  FFMA R3, R0.reuse, R3, -0.074792981147766113281 ;  /* 0xbd992d1000037423 */ /* 0x040fe20000000003 */
[----:B0-----:R-:W0:Y:S03]  /*0fc0*/  F2F.F64.F32 R8, UR7 ;  /* 0x0000000700087d10 */ /* 0x001e260008201800 */
[----:B------:R-:W-:-:S04]  /*0fd0*/  FFMA R3, R0, R3, 0.10640415549278259277 ;  /* 0x3dd9ea6c00037423 */ /* 0x000fc80000000003 */
[----:B------:R-:W-:-:S04]  /*0fe0*/  FFMA R3, R0, R3, -0.14207722246646881104 ;  /* 0xbe117cb100037423 */ /* 0x000fc80000000003 */
[----:B------:R-:W-:-:S04]  /*0ff0*/  FFMA R3, R0, R3, 0.19993925094604492188 ;  /* 0x3e4cbce000037423 */ /* 0x000fc80000000003 */
[----:B------:R-:W-:Y:S01]  /*1000*/  FFMA R3, R0, R3, -0.33333197236061096191 ;  /* 0xbeaaaa7d00037423 */ /* 0x000fe20000000003 */
[----:B0-----:R-:W-:-:S03]  /*1010*/  DMUL R8, R8, UR8 ;  /* 0x0000000808087c28 */ /* 0x001fc60008000000 */
[----:B------:R-:W-:-:S04]  /*1020*/  FMUL R3, R0, R3 ;  /* 0x0000000300037220 */ /* 0x000fc80000400000 */
[----:B------:R-:W-:Y:S01]  /*1030*/  FFMA R0, R3, R2, R2 ;  /* 0x0000000203007223 */ /* 0x000fe20000000002 */
[----:B------:R-:W-:-:S03]  /*1040*/  DMUL R10, R8, 80 ;  /* 0x40540000080a7828 */ /* 0x000fc60000000000 */
[----:B------:R-:W-:-:S03]  /*1050*/  FFMA R13, R21, 1.6832555532455444336, -R0 ;  /* 0x3fd774eb150d7823 */ /* 0x000fc60000000800 */
[----:B------:R-:W0:Y:S02]  /*1060*/  MUFU.RCP64H R15, R11 ;  /* 0x0000000b000f7308 */ /* 0x000e240000001800 */
[-C--:B------:R-:W-:Y:S02]  /*1070*/  FSEL R21, R13, R0.reuse, P2 ;  /* 0x000000000d157208 */ /* 0x080fe40001000000 */
[----:B------:R-:W-:Y:S01]  /*1080*/  FSEL R13, R0, -R0, P2 ;  /* 0x80000000000d7208 */ /* 0x000fe20001000000 */
[----:B------:R-:W-:-:S04]  /*1090*/  IMAD.MOV.U32 R0, RZ, RZ, 0x4016cbe4 ;  /* 0x4016cbe4ff007424 */ /* 0x000fc800078e00ff */
[----:B------:R-:W-:Y:S01]  /*10a0*/  @!P0 FFMA R21, R6, 1.6832555532455444336, R13 ;  /* 0x3fd774eb06158823 */ /* 0x000fe2000000000d */
[----:B------:R-:W-:Y:S01]  /*10b0*/  @!P3 FSEL R21, R0, 0.78539818525314331055, !P0 ;  /* 0x3f490fdb0015b808 */ /* 0x000fe20004000000 */
[----:B------:R-:W-:Y:S01]  /*10c0*/  FADD R0, |R5|, |R4| ;  /* 0x4000000405007221 */ /* 0x000fe20000000200 */
[----:B------:R-:W-:Y:S01]  /*10d0*/  @!P1 FSEL R21, RZ, 3.1415927410125732422, P0 ;  /* 0x40490fdbff159808 */ /* 0x000fe20000000000 */
[----:B-1----:R-:W-:-:S03]  /*10e0*/  IMAD.WIDE R12, R12, 0x4, R18 ;  /* 0x000000040c0c7825 */ /* 0x002fc600078e0212 */
[----:B------:R-:W-:Y:S01]  /*10f0*/  FSETP.NAN.AND P0, PT, R0, R0, PT ;  /* 0x000000000000720b */ /* 0x000fe20003f08000 */
[----:B0-----:R-:W-:Y:S01]  /*1100*/  DFMA R8, -R10, R14, 1 ;  /* 0x3ff000000a08742b */ /* 0x001fe2000000010e */
[----:B------:R-:W-:-:S04]  /*1110*/  LOP3.LUT R21, R21, 0x80000000, R4, 0xb8, !PT ;  /* 0x8000000015157812 */ /* 0x000fc800078eb804 */
[----:B------:R-:W-:-:S03]  /*1120*/  FSEL R0, R0, R21, P0 ;  /* 0x0000001500007208 */ /* 0x000fc60000000000 */
[----:B------:R-:W-:-:S08]  /*1130*/  DFMA R8, R8, R8, R8 ;  /* 0x000000080808722b */ /* 0x000fd00000000008 */
[----:B------:R-:W-:Y:S02]  /*1140*/  DFMA R14, R14, R8, R14 ;  /* 0x000000080e0e722b */ /* 0x000fe4000000000e */
[----:B------:R-:W0:Y:S06]  /*1150*/  F2F.F64.F32 R8, UR6 ;  /* 0x0000000600087d10 */ /* 0x000e2c0008201800 */
[----:B------:R-:W-:-:S08]  /*1160*/  DFMA R16, -R10, R14, 1 ;  /* 0x3ff000000a10742b */ /* 0x000fd0000000010e */
[----:B------:R-:W-:Y:S01]  /*1170*/  DFMA R14, R14, R16, R14 ;  /* 0x000000100e0e722b */ /* 0x000fe2000000000e */
[----:B0-----:R-:W-:-:S07]  /*1180*/  FSETP.GEU.AND P2, PT, |R9|, 6.5827683646048100446e-37, PT ;  /* 0x036000000900780b */ /* 0x001fce0003f4e200 */
[----:B------:R-:W-:-:S08]  /*1190*/  DMUL R16, R8, R14 ;  /* 0x0000000e08107228 */ /* 0x000fd00000000000 */
[----:B------:R-:W-:-:S08]  /*11a0*/  DFMA R2, -R10, R16, R8 ;  /* 0x000000100a02722b */ /* 0x000fd00000000108 */
[----:B------:R-:W-:-:S10]  /*11b0*/  DFMA R2, R14, R2, R16 ;  /* 0x000000020e02722b */ /* 0x000fd40000000010 */
[----:B------:R-:W-:-:S05]  /*11c0*/  FFMA R6, RZ, R11, R3 ;  /* 0x0000000bff067223 */ /* 0x000fca0000000003 */
[----:B------:R-:W-:-:S13]  /*11d0*/  FSETP.GT.AND P1, PT, |R6|, 1.469367938527859385e-39, PT ;  /* 0x001000000600780b */ /* 0x000fda0003f24200 */
[----:B------:R-:W-:Y:S05]  /*11e0*/  @P1 BRA P2, `(.L_x_33) ;  /* 0x0000000000081947 */ /* 0x000fea0001000000 */
[----:B------:R-:W-:-:S07]  /*11f0*/  MOV R14, 0x1210 ;  /* 0x00001210000e7802 */ /* 0x000fce0000000f00 */
[----:B------:R-:W-:Y:S05]  /*1200*/  CALL.REL.NOINC `($__internal_0_$__cuda_sm20_div_rn_f64_full) ;  /* 0x0000000000147944 */ /* 0x000fea0003c00000 */
.L_x_33:
[----:B------:R-:W0:Y:S02]  /*1210*/  F2F.F64.F32 R4, R0 ;  /* 0x0000000000047310 */ /* 0x000e240000201800 */
[----:B0-----:R-:W-:-:S10]  /*1220*/  DMUL R4, R4, R2 ;  /* 0x0000000204047228 */ /* 0x001fd40000000000 */
[----:B------:R-:W0:Y:S02]  /*1230*/  F2F.F32.F64 R5, R4 ;  /* 0x0000000400057310 */ /* 0x000e240000301000 */
[----:B0-----:R-:W-:Y:S01]  /*1240*/  STG.E desc[UR4][R12.64], R5 ;  /* 0x000000050c007986 */ /* 0x001fe2000c101904 */
[----:B------:R-:W-:Y:S05]  /*1250*/  EXIT ;  /* 0x000000000000794d */ /* 0x000fea0003800000 */
        .weak           $__internal_0_$__cuda_sm20_div_rn_f64_full
        .type           $__internal_0_$__cuda_sm20_div_rn_f64_full,@function
        .size           $__internal_0_$__cuda_sm20_div_rn_f64_full,($__internal_1_$__cuda_sm3x_div_rn_noftz_f32_slowpath - $__internal_0_$__cuda_sm20_div_rn_f64_full)
$__internal_0_$__cuda_sm20_div_rn_f64_full:
[C---:B------:R-:W-:Y:S01]  /*1260*/  FSETP.GEU.AND P0, PT, |R11|.reuse, 1.469367938527859385e-39, PT ;  /* 0x001000000b00780b */ /* 0x040fe20003f0e200 */
[----:B------:R-:W-:Y:S01]  /*1270*/  IMAD.MOV.U32 R5, RZ, RZ, R11 ;  /* 0x000000ffff057224 */ /* 0x000fe200078e000b */
[C---:B------:R-:W-:Y:S01]  /*1280*/  LOP3.LUT R2, R11.reuse, 0x800fffff, RZ, 0xc0, !PT ;  /* 0x800fffff0b027812 */ /* 0x040fe200078ec0ff */
[----:B------:R-:W-:Y:S01]  /*1290*/  IMAD.MOV.U32 R18, RZ, RZ, 0x1 ;  /* 0x00000001ff127424 */ /* 0x000fe200078e00ff */
[-C--:B------:R-:W-:Y:S02]  /*12a0*/  MOV R4, R10.reuse ;  /* 0x0000000a00047202 */ /* 0x080fe40000000f00 */
[----:B------:R-:W-:Y:S02]  /*12b0*/  LOP3.LUT R3, R2, 0x3ff00000, RZ, 0xfc, !PT ;  /* 0x3ff0000002037812 */ /* 0x000fe400078efcff */
[----:B------:R-:W-:Y:S02]  /*12c0*/  MOV R2, R10 ;  /* 0x0000000a00027202 */ /* 0x000fe40000000f00 */
[----:B------:R-:W-:-:S02]  /*12d0*/  LOP3.LUT R17, R11, 0x7ff00000, RZ, 0xc0, !PT ;  /* 0x7ff000000b117812 */ /* 0x000fc400078ec0ff */
[----:B------:R-:W-:Y:S01]  /*12e0*/  LOP3.LUT R16, R9, 0x7ff00000, RZ, 0xc0, !PT ;  /* 0x7ff0000009107812 */ /* 0x000fe200078ec0ff */
[----:B------:R-:W-:Y:S01]  /*12f0*/  @!P0 DMUL R2, R4, 8.98846567431157953865e+307 ;  /* 0x7fe0000004028828 */ /* 0x000fe20000000000 */
[----:B------:R-:W-:Y:S02]  /*1300*/  MOV R15, 0x1ca00000 ;  /* 0x1ca00000000f7802 */ /* 0x000fe40000000f00 */
[----:B------:R-:W-:Y:S01]  /*1310*/  ISETP.GE.U32.AND P1, PT, R16, R17, PT ;  /* 0x000000111000720c */ /* 0x000fe20003f26070 */
[----:B------:R-:W-:Y:S02]  /*1320*/  IMAD.MOV.U32 R23, RZ, RZ, R16 ;  /* 0x000000ffff177224 */ /* 0x000fe400078e0010 */
[----:B------:R-:W0:Y:S02]  /*1330*/  MUFU.RCP64H R19, R3 ;  /* 0x0000000300137308 */ /* 0x000e240000001800 */
[----:B0-----:R-:W-:-:S08]  /*1340*/  DFMA R6, R18, -R2, 1 ;  /* 0x3ff000001206742b */ /* 0x001fd00000000802 */
[----:B------:R-:W-:-:S08]  /*1350*/  DFMA R6, R6, R6, R6 ;  /* 0x000000060606722b */ /* 0x000fd00000000006 */
[----:B------:R-:W-:Y:S01]  /*1360*/  DFMA R18, R18, R6, R18 ;  /* 0x000000061212722b */ /* 0x000fe20000000012 */
[----:B------:R-:W-:Y:S02]  /*1370*/  SEL R7, R15, 0x63400000, !P1 ;  /* 0x634000000f077807 */ /* 0x000fe40004800000 */
[----:B------:R-:W-:Y:S02]  /*1380*/  FSETP.GEU.AND P1, PT, |R9|, 1.469367938527859385e-39, PT ;  /* 0x001000000900780b */ /* 0x000fe40003f2e200 */
[----:B------:R-:W-:-:S03]  /*1390*/  LOP3.LUT R7, R7, 0x800fffff, R9, 0xf8, !PT ;  /* 0x800fffff07077812 */ /* 0x000fc600078ef809 */
[----:B------:R-:W-:Y:S01]  /*13a0*/  DFMA R10, R18, -R2, 1 ;  /* 0x3ff00000120a742b */ /* 0x000fe20000000802 */
[----:B------:R-:W-:-:S07]  /*13b0*/  MOV R6, R8 ;  /* 0x0000000800067202 */ /* 0x000fce0000000f00 */
[----:B------:R-:W-:Y:S01]  /*13c0*/  DFMA R10, R18, R10, R18 ;  /* 0x0000000a120a722b */ /* 0x000fe20000000012 */
[----:B------:R-:W-:Y:S10]  /*13d0*/  @P1 BRA `(.L_x_34) ;  /* 0x0000000000201947 */ /* 0x000ff40003800000 */
[----:B------:R-:W-:Y:S01]  /*13e0*/  LOP3.LUT R19, R5, 0x7ff00000, RZ, 0xc0, !PT ;  /* 0x7ff0000005137812 */ /* 0x000fe200078ec0ff */
[----:B------:R-:W-:-:S03]  /*13f0*/  IMAD.MOV.U32 R18, RZ, RZ, RZ ;  /* 0x000000ffff127224 */ /* 0x000fc600078e00ff */
[----:B------:R-:W-:-:S04]  /*1400*/  ISETP.GE.U32.AND P1, PT, R16, R19, PT ;  /* 0x000000131000720c */ /* 0x000fc80003f26070 */
[----:B------:R-:W-:-:S04]  /*1410*/  SEL R19, R15, 0x63400000, !P1 ;  /* 0x634000000f137807 */ /* 0x000fc80004800000 */
[----:B------:R-:W-:-:S04]  /*1420*/  LOP3.LUT R19, R19, 0x80000000, R9, 0xf8, !PT ;  /* 0x8000000013137812 */ /* 0x000fc800078ef809 */
[----:B------:R-:W-:-:S06]  /*1430*/  LOP3.LUT R19, R19, 0x100000, RZ, 0xfc, !PT ;  /* 0x0010000013137812 */ /* 0x000fcc00078efcff */
[----:B------:R-:W-:-:S10]  /*1440*/  DFMA R6, R6, 2, -R18 ;  /* 0x400000000606782b */ /* 0x000fd40000000812 */
[----:B------:R-:W-:-:S07]  /*1450*/  LOP3.LUT R23, R7, 0x7ff00000, RZ, 0xc0, !PT ;  /* 0x7ff0000007177812 */ /* 0x000fce00078ec0ff */
.L_x_34:
[----:B------:R-:W-:Y:S01]  /*1460*/  MOV R22, R17 ;  /* 0x0000001100167202 */ /* 0x000fe20000000f00 */
[----:B------:R-:W-:Y:S01]  /*1470*/  VIADD R17, R23, 0xffffffff ;  /* 0xffffffff17117836 */ /* 0x000fe20000000000 */
[----:B------:R-:W-:Y:S01]  /*1480*/  @!P0 LOP3.LUT R22, R3, 0x7ff00000, RZ, 0xc0, !PT ;  /* 0x7ff0000003168812 */ /* 0x000fe200078ec0ff */
[----:B------:R-:W-:-:S03]  /*1490*/  DMUL R18, R10, R6 ;  /* 0x000000060a127228 */ /* 0x000fc60000000000 */
[----:B------:R-:W-:Y:S02]  /*14a0*/  IADD3 R24, PT, PT, R22, -0x1, RZ ;  /* 0xffffffff16187810 */ /* 0x000fe40007ffe0ff */
[----:B------:R-:W-:-:S03]  /*14b0*/  ISETP.GT.U32.AND P0, PT, R17, 0x7feffffe, PT ;  /* 0x7feffffe1100780c */ /* 0x000fc60003f04070 */
[----:B------:R-:W-:Y:S01]  /*14c0*/  DFMA R20, R18, -R2, R6 ;  /* 0x800000021214722b */ /* 0x000fe20000000006 */
[----:B------:R-:W-:-:S07]  /*14d0*/  ISETP.GT.U32.OR P0, PT, R24, 0x7feffffe, P0 ;  /* 0x7feffffe1800780c */ /* 0x000fce0000704470 */
[----:B------:R-:W-:-:S06]  /*14e0*/  DFMA R10, R10, R20, R18 ;  /* 0x000000140a0a722b */ /* 0x000fcc0000000012 */
[----:B------:R-:W-:Y:S05]  /*14f0*/  @P0 BRA `(.L_x_35) ;  /* 0x00000000006c0947 */ /* 0x000fea0003800000 */
[----:B------:R-:W-:-:S04]  /*1500*/  LOP3.LUT R9, R5, 0x7ff00000, RZ, 0xc0, !PT ;  /* 0x7ff0000005097812 */ /* 0x000fc800078ec0ff */
[CC--:B------:R-:W-:Y:S02]  /*1510*/  VIADDMNMX R8, R16.reuse, -R9.reuse, 0xb9600000, !PT ;  /* 0xb960000010087446 */ /* 0x0c0fe40007800909 */
[----:B------:R-:W-:Y:S02]  /*1520*/  ISETP.GE.U32.AND P0, PT, R16, R9, PT ;  /* 0x000000091000720c */ /* 0x000fe40003f06070 */
[----:B------:R-:W-:Y:S02]  /*1530*/  VIMNMX R8, PT, PT, R8, 0x46a00000, PT ;  /* 0x46a0000008087848 */ /* 0x000fe40003fe0100 */
[----:B------:R-:W-:-:S05]  /*1540*/  SEL R15, R15, 0x63400000, !P0 ;  /* 0x634000000f0f7807 */ /* 0x000fca0004000000 */
[----:B------:R-:W-:Y:S02]  /*1550*/  IMAD.IADD R15, R8, 0x1, -R15 ;  /* 0x00000001080f7824 */ /* 0x000fe400078e0a0f */
[----:B------:R-:W-:-:S03]  /*1560*/  IMAD.MOV.U32 R8, RZ, RZ, RZ ;  /* 0x000000ffff087224 */ /* 0x000fc600078e00ff */
[----:B------:R-:W-:-:S06]  /*1570*/  IADD3 R9, PT, PT, R15, 0x7fe00000, RZ ;  /* 0x7fe000000f097810 */ /* 0x000fcc0007ffe0ff */
[----:B------:R-:W-:-:S10]  /*1580*/  DMUL R16, R10, R8 ;  /* 0x000000080a107228 */ /* 0x000fd40000000000 */
[----:B------:R-:W-:-:S13]  /*1590*/  FSETP.GTU.AND P0, PT, |R17|, 1.469367938527859385e-39, PT ;  /* 0x001000001100780b */ /* 0x000fda0003f0c200 */
[----:B------:R-:W-:Y:S05]  /*15a0*/  @P0 BRA `(.L_x_36) ;  /* 0x0000000000940947 */ /* 0x000fea0003800000 */
[----:B------:R-:W-:Y:S01]  /*15b0*/  DFMA R2, R10, -R2, R6 ;  /* 0x800000020a02722b */ /* 0x000fe20000000006 */
[----:B------:R-:W-:-:S09]  /*15c0*/  MOV R8, RZ ;  /* 0x000000ff00087202 */ /* 0x000fd20000000f00 */
[C---:B------:R-:W-:Y:S02]  /*15d0*/  FSETP.NEU.AND P0, PT, R3.reuse, RZ, PT ;  /* 0x000000ff0300720b */ /* 0x040fe40003f0d000 */
[----:B------:R-:W-:-:S04]  /*15e0*/  LOP3.LUT R5, R3, 0x80000000, R5, 0x48, !PT ;  /* 0x8000000003057812 */ /* 0x000fc800078e4805 */
[----:B------:R-:W-:-:S07]  /*15f0*/  LOP3.LUT R9, R5, R9, RZ, 0xfc, !PT ;  /* 0x0000000905097212 */ /* 0x000fce00078efcff */
[----:B------:R-:W-:Y:S05]  /*1600*/  @!P0 BRA `(.L_x_36) ;  /* 0x00000000007c8947 */ /* 0x000fea0003800000 */
[----:B------:R-:W-:Y:S01]  /*1610*/  IMAD.MOV R3, RZ, RZ, -R15 ;  /* 0x000000ffff037224 */ /* 0x000fe200078e0a0f */
[----:B------:R-:W-:Y:S01]  /*1620*/  MOV R2, RZ ;  /* 0x000000ff00027202 */ /* 0x000fe20000000f00 */
[----:B------:R-:W-:Y:S01]  /*1630*/  DMUL.RP R8, R10, R8 ;  /* 0x000000080a087228 */ /* 0x000fe20000008000 */
[----:B------:R-:W-:-:S04]  /*1640*/  IADD3 R15, PT, PT, -R15, -0x43300000, RZ ;  /* 0xbcd000000f0f7810 */ /* 0x000fc80007ffe1ff */
[----:B------:R-:W-:-:S05]  /*1650*/  DFMA R2, R16, -R2, R10 ;  /* 0x800000021002722b */ /* 0x000fca000000000a */
[----:B------:R-:W-:-:S05]  /*1660*/  LOP3.LUT R5, R9, R5, RZ, 0x3c, !PT ;  /* 0x0000000509057212 */ /* 0x000fca00078e3cff */
[----:B------:R-:W-:-:S04]  /*1670*/  FSETP.NEU.AND P0, PT, |R3|, R15, PT ;  /* 0x0000000f0300720b */ /* 0x000fc80003f0d200 */
[----:B------:R-:W-:Y:S02]  /*1680*/  FSEL R16, R8, R16, !P0 ;  /* 0x0000001008107208 */ /* 0x000fe40004000000 */
[----:B------:R-:W-:Y:S01]  /*1690*/  FSEL R17, R5, R17, !P0 ;  /* 0x0000001105117208 */ /* 0x000fe20004000000 */
[----:B------:R-:W-:Y:S06]  /*16a0*/  BRA `(.L_x_36) ;  /* 0x0000000000547947 */ /* 0x000fec0003800000 */
.L_x_35:
[----:B------:R-:W-:-:S14]  /*16b0*/  DSETP.NAN.AND P0, PT, R8, R8, PT ;  /* 0x000000080800722a */ /* 0x000fdc0003f08000 */
[----:B------:R-:W-:Y:S05]  /*16c0*/  @P0 BRA `(.L_x_37) ;  /* 0x0000000000440947 */ /* 0x000fea0003800000 */
[----:B------:R-:W-:-:S14]  /*16d0*/  DSETP.NAN.AND P0, PT, R4, R4, PT ;  /* 0x000000040400722a */ /* 0x000fdc0003f08000 */
[----:B------:R-:W-:Y:S05]  /*16e0*/  @P0 BRA `(.L_x_38) ;  /* 0x0000000000300947 */ /* 0x000fea0003800000 */
[----:B------:R-:W-:Y:S01]  /*16f0*/  ISETP.NE.AND P0, PT, R23, R22, PT ;  /* 0x000000161700720c */ /* 0x000fe20003f05270 */
[----:B------:R-:W-:Y:S01]  /*1700*/  IMAD.MOV.U32 R16, RZ, RZ, 0x0 ;  /* 0x00000000ff107424 */ /* 0x000fe200078e00ff */
[----:B------:R-:W-:-:S11]  /*1710*/  MOV R17, 0xfff80000 ;  /* 0xfff8000000117802 */ /* 0x000fd60000000f00 */
[----:B------:R-:W-:Y:S05]  /*1720*/  @!P0 BRA `(.L_x_36) ;  /* 0x0000000000348947 */ /* 0x000fea0003800000 */
[----:B------:R-:W-:Y:S02]  /*1730*/  ISETP.NE.AND P0, PT, R23, 0x7ff00000, PT ;  /* 0x7ff000001700780c */ /* 0x000fe40003f05270 */
[----:B------:R-:W-:Y:S02]  /*1740*/  LOP3.LUT R17, R9, 0x80000000, R5, 0x48, !PT ;  /* 0x8000000009117812 */ /* 0x000fe400078e4805 */
[----:B------:R-:W-:-:S13]  /*1750*/  ISETP.EQ.OR P0, PT, R22, RZ, !P0 ;  /* 0x000000ff1600720c */ /* 0x000fda0004702670 */
[----:B------:R-:W-:Y:S01]  /*1760*/  @P0 LOP3.LUT R2, R17, 0x7ff00000, RZ, 0xfc, !PT ;  /* 0x7ff0000011020812 */ /* 0x000fe200078efcff */
[----:B------:R-:W-:Y:S01]  /*1770*/  @!P0 IMAD.MOV.U32 R16, RZ, RZ, RZ ;  /* 0x000000ffff108224 */ /* 0x000fe200078e00ff */
[----:B------:R-:W-:-:S03]  /*1780*/  @P0 MOV R16, RZ ;  /* 0x000000ff00100202 */ /* 0x000fc60000000f00 */
[----:B------:R-:W-:Y:S01]  /*1790*/  @P0 IMAD.MOV.U32 R17, RZ, RZ, R2 ;  /* 0x000000ffff110224 */ /* 0x000fe200078e0002 */
[----:B------:R-:W-:Y:S06]  /*17a0*/  BRA `(.L_x_36) ;  /* 0x0000000000147947 */ /* 0x000fec0003800000 */
.L_x_38:
[----:B------:R-:W-:Y:S02]  /*17b0*/  LOP3.LUT R17, R5, 0x80000, RZ, 0xfc, !PT ;  /* 0x0008000005117812 */ /* 0x000fe400078efcff */
[----:B------:R-:W-:Y:S01]  /*17c0*/  MOV R16, R4 ;  /* 0x0000000400107202 */ /* 0x000fe20000000f00 */
[----:B------:R-:W-:Y:S06]  /*17d0*/  BRA `(.L_x_36) ;  /* 0x0000000000087947 */ /* 0x000fec0003800000 */
.L_x_37:
[----:B------:R-:W-:Y:S01]  /*17e0*/  LOP3.LUT R17, R9, 0x80000, RZ, 0xfc, !PT ;  /* 0x0008000009117812 */ /* 0x000fe200078efcff */
[----:B------:R-:W-:-:S07]  /*17f0*/  IMAD.MOV.U32 R16, RZ, RZ, R8 ;  /* 0x000000ffff107224 */ /* 0x000fce00078e0008 */
.L_x_36:
[----:B------:R-:W-:Y:S01]  /*1800*/  MOV R15, 0x0 ;  /* 0x00000000000f7802 */ /* 0x000fe20000000f00 */
[----:B------:R-:W-:Y:S01]  /*1810*/  IMAD.MOV.U32 R3, RZ, RZ, R17 ;  /* 0x000000ffff037224 */ /* 0x000fe200078e0011 */
[----:B------:R-:W-:Y:S02]  /*1820*/  MOV R2, R16 ;  /* 0x0000001000027202 */ /* 0x000fe40000000f00 */
[----:B------:R-:W-:Y:S05]  /*1830*/  RET.REL.NODEC R14 `(_Z20calc_beta_err_kernelP6float2PfiS0_ffS1_S1_i) ;  /* 0xffffffe40ef07950 */ /* 0x000fea0003c3ffff */
        .weak           $__internal_1_$__cuda_sm3x_div_rn_noftz_f32_slowpath
        .type           $__internal_1_$__cuda_sm3x_div_rn_noftz_f32_slowpath,@function
        .size           $__internal_1_$__cuda_sm3x_div_rn_noftz_f32_slowpath,(.L_x_52 - $__internal_1_$__cuda_sm3x_div_rn_noftz_f32_slowpath)
$__internal_1_$__cuda_sm3x_div_rn_noftz_f32_slowpath:
[----:B------:R-:W-:Y:S01]  /*1840*/  SHF.R.U32.HI R18, RZ, 0x17, R3 ;  /* 0x00000017ff127819 */ /* 0x000fe20000011603 */
[----:B------:R-:W-:Y:S01]  /*1850*/  BSSY.RECONVERGENT B2, `(.L_x_39) ;  /* 0x0000062000027945 */ /* 0x000fe20003800200 */
[----:B------:R-:W-:Y:S02]  /*1860*/  SHF.R.U32.HI R23, RZ, 0x17, R0 ;  /* 0x00000017ff177819 */ /* 0x000fe40000011600 */
[----:B------:R-:W-:Y:S02]  /*1870*/  LOP3.LUT R18, R18, 0xff, RZ, 0xc0, !PT ;  /* 0x000000ff12127812 */ /* 0x000fe400078ec0ff */
[----:B------:R-:W-:-:S03]  /*1880*/  LOP3.LUT R23, R23, 0xff, RZ, 0xc0, !PT ;  /* 0x000000ff17177812 */ /* 0x000fc600078ec0ff */
[----:B------:R-:W-:Y:S01]  /*1890*/  VIADD R20, R18, 0xffffffff ;  /* 0xffffffff12147836 */ /* 0x000fe20000000000 */
[----:B------:R-:W-:-:S04]  /*18a0*/  IADD3 R22, PT, PT, R23, -0x1, RZ ;  /* 0xffffffff17167810 */ /* 0x000fc80007ffe0ff */
[----:B------:R-:W-:-:S04]  /*18b0*/  ISETP.GT.U32.AND P0, PT, R20, 0xfd, PT ;  /* 0x000000fd1400780c */ /* 0x000fc80003f04070 */
[----:B------:R-:W-:-:S13]  /*18c0*/  ISETP.GT.U32.OR P0, PT, R22, 0xfd, P0 ;  /* 0x000000fd1600780c */ /* 0x000fda0000704470 */
[----:B------:R-:W-:Y:S01]  /*18d0*/  @!P0 IMAD.MOV.U32 R19, RZ, RZ, RZ ;  /* 0x000000ffff138224 */ /* 0x000fe200078e00ff */
[----:B------:R-:W-:Y:S06]  /*18e0*/  @!P0 BRA `(.L_x_40) ;  /* 0x00000000005c8947 */ /* 0x000fec0003800000 */
[----:B------:R-:W-:Y:S02]  /*18f0*/  FSETP.GTU.FTZ.AND P0, PT, |R0|, +INF , PT ;  /* 0x7f8000000000780b */ /* 0x000fe40003f1c200 */
[----:B------:R-:W-:-:S04]  /*1900*/  FSETP.GTU.FTZ.AND P1, PT, |R3|, +INF , PT ;  /* 0x7f8000000300780b */ /* 0x000fc80003f3c200 */
[----:B------:R-:W-:-:S13]  /*1910*/  PLOP3.LUT P0, PT, P0, P1, PT, 0xf8, 0x8f ;  /* 0x00000000008f781c */ /* 0x000fda0000703f70 */
[----:B------:R-:W-:Y:S05]  /*1920*/  @P0 BRA `(.L_x_41) ;  /* 0x00000004004c0947 */ /* 0x000fea0003800000 */
[----:B------:R-:W-:-:S13]  /*1930*/  LOP3.LUT P0, RZ, R3, 0x7fffffff, R0, 0xc8, !PT ;  /* 0x7fffffff03ff7812 */ /* 0x000fda000780c800 */
[----:B------:R-:W-:Y:S05]  /*1940*/  @!P0 BRA `(.L_x_42) ;  /* 0x00000004003c8947 */ /* 0x000fea0003800000 */
[C---:B------:R-:W-:Y:S02]  /*1950*/  FSETP.NEU.FTZ.AND P3, PT, |R0|.reuse, +INF , PT ;  /* 0x7f8000000000780b */ /* 0x040fe40003f7d200 */
[----:B------:R-:W-:Y:S02]  /*1960*/  FSETP.NEU.FTZ.AND P1, PT, |R3|, +INF , PT ;  /* 0x7f8000000300780b */ /* 0x000fe40003f3d200 */
[----:B------:R-:W-:-:S11]  /*1970*/  FSETP.NEU.FTZ.AND P0, PT, |R0|, +INF , PT ;  /* 0x7f8000000000780b */ /* 0x000fd60003f1d200 */
[----:B------:R-:W-:Y:S05]  /*1980*/  @!P1 BRA !P3, `(.L_x_42) ;  /* 0x00000004002c9947 */ /* 0x000fea0005800000 */
[----:B------:R-:W-:-:S04]  /*1990*/  LOP3.LUT P3, RZ, R0, 0x7fffffff, RZ, 0xc0, !PT ;  /* 0x7fffffff00ff7812 */ /* 0x000fc8000786c0ff */
[----:B------:R-:W-:-:S13]  /*19a0*/  PLOP3.LUT P1, PT, P1, P3, PT, 0x2f, 0xf2 ;  /* 0x0000000000f2781c */ /* 0x000fda0000f26577 */
[----:B------:R-:W-:Y:S05]  /*19b0*/  @P1 BRA `(.L_x_43) ;  /* 0x0000000400181947 */ /* 0x000fea0003800000 */
[----:B------:R-:W-:-:S04]  /*19c0*/  LOP3.LUT P1, RZ, R3, 0x7fffffff, RZ, 0xc0, !PT ;  /* 0x7fffffff03ff7812 */ /* 0x000fc8000782c0ff */
[----:B------:R-:W-:-:S13]  /*19d0*/  PLOP3.LUT P0, PT, P0, P1, PT, 0x2f, 0xf2 ;  /* 0x0000000000f2781c */ /* 0x000fda0000702577 */
[----:B------:R-:W-:Y:S05]  /*19e0*/  @P0 BRA `(.L_x_44) ;  /* 0x0000000400000947 */ /* 0x000fea0003800000 */
[----:B------:R-:W-:Y:S02]  /*19f0*/  ISETP.GE.AND P0, PT, R22, RZ, PT ;  /* 0x000000ff1600720c */ /* 0x000fe40003f06270 */
[----:B------:R-:W-:-:S11]  /*1a00*/  ISETP.GE.AND P1, PT, R20, RZ, PT ;  /* 0x000000ff1400720c */ /* 0x000fd60003f26270 */
[----:B------:R-:W-:Y:S01]  /*1a10*/  @P0 MOV R19, RZ ;  /* 0x000000ff00130202 */ /* 0x000fe20000000f00 */
[----:B------:R-:W-:Y:S02]  /*1a20*/  @!P0 IMAD.MOV.U32 R19, RZ, RZ, -0x40 ;  /* 0xffffffc0ff138424 */ /* 0x000fe400078e00ff */
[----:B------:R-:W-:Y:S01]  /*1a30*/  @!P0 FFMA R0, R0, 1.84467440737095516160e+19, RZ ;  /* 0x5f80000000008823 */ /* 0x000fe200000000ff */
[----:B------:R-:W-:Y:S02]  /*1a40*/  @!P1 FFMA R3, R3, 1.84467440737095516160e+19, RZ ;  /* 0x5f80000003039823 */ /* 0x000fe400000000ff */
[----:B------:R-:W-:-:S07]  /*1a50*/  @!P1 IADD3 R19, PT, PT, R19, 0x40, RZ ;  /* 0x0000004013139810 */ /* 0x000fce0007ffe0ff */
.L_x_40:
[----:B------:R-:W-:Y:S01]  /*1a60*/  LEA R20, R18, 0xc0800000, 0x17 ;  /* 0xc080000012147811 */ /* 0x000fe200078eb8ff */
[----:B------:R-:W-:Y:S01]  /*1a70*/  BSSY.RECONVERGENT B3, `(.L_x_45) ;  /* 0x0000036000037945 */ /* 0x000fe20003800200 */
[----:B------:R-:W-:-:S03]  /*1a80*/  IADD3 R23, PT, PT, R23, -0x7f, RZ ;  /* 0xffffff8117177810 */ /* 0x000fc60007ffe0ff */
[----:B------:R-:W-:Y:S02]  /*1a90*/  IMAD.IADD R24, R3, 0x1, -R20 ;  /* 0x0000000103187824 */ /* 0x000fe400078e0a14 */
[----:B------:R-:W-:Y:S02]  /*1aa0*/  IMAD R0, R23, -0x800000, R0 ;  /* 0xff80000017007824 */ /* 0x000fe400078e0200 */
[----:B------:R-:W0:Y:S01]  /*1ab0*/  MUFU.RCP R20, R24 ;  /* 0x0000001800147308 */ /* 0x000e220000001000 */
[----:B------:R-:W-:-:S04]  /*1ac0*/  FADD.FTZ R3, -R24, -RZ ;  /* 0x800000ff18037221 */ /* 0x000fc80000010100 */
[----:B0-----:R-:W-:-:S04]  /*1ad0*/  FFMA R25, R20, R3, 1 ;  /* 0x3f80000014197423 */ /* 0x001fc80000000003 */
[----:B------:R-:W-:-:S04]  /*1ae0*/  FFMA R25, R20, R25, R20 ;  /* 0x0000001914197223 */ /* 0x000fc80000000014 */
[----:B------:R-:W-:-:S04]  /*1af0*/  FFMA R20, R0, R25, RZ ;  /* 0x0000001900147223 */ /* 0x000fc800000000ff */
[----:B------:R-:W-:-:S04]  /*1b00*/  FFMA R22, R3, R20, R0 ;  /* 0x0000001403167223 */ /* 0x000fc80000000000 */
[----:B------:R-:W-:Y:S01]  /*1b10*/  FFMA R22, R25, R22, R20 ;  /* 0x0000001619167223 */ /* 0x000fe20000000014 */
[----:B------:R-:W-:-:S03]  /*1b20*/  IADD3 R20, PT, PT, R23, 0x7f, -R18 ;  /* 0x0000007f17147810 */ /* 0x000fc60007ffe812 */
[----:B------:R-:W-:Y:S02]  /*1b30*/  FFMA R3, R3, R22, R0 ;  /* 0x0000001603037223 */ /* 0x000fe40000000000 */
[----:B------:R-:W-:Y:S02]  /*1b40*/  IMAD.IADD R19, R20, 0x1, R19 ;  /* 0x0000000114137824 */ /* 0x000fe400078e0213 */
[----:B------:R-:W-:-:S05]  /*1b50*/  FFMA R0, R25, R3, R22 ;  /* 0x0000000319007223 */ /* 0x000fca0000000016 */
[----:B------:R-:W-:-:S04]  /*1b60*/  SHF.R.U32.HI R18, RZ, 0x17, R0 ;  /* 0x00000017ff127819 */ /* 0x000fc80000011600 */
[----:B------:R-:W-:-:S04]  /*1b70*/  LOP3.LUT R18, R18, 0xff, RZ, 0xc0, !PT ;  /* 0x000000ff12127812 */ /* 0x000fc800078ec0ff */
[----:B------:R-:W-:-:S05]  /*1b80*/  IADD3 R18, PT, PT, R18, R19, RZ ;  /* 0x0000001312127210 */ /* 0x000fca0007ffe0ff */
[----:B------:R-:W-:-:S05]  /*1b90*/  VIADD R20, R18, 0xffffffff ;  /* 0xffffffff12147836 */ /* 0x000fca0000000000 */
[----:B------:R-:W-:-:S13]  /*1ba0*/  ISETP.GE.U32.AND P0, PT, R20, 0xfe, PT ;  /* 0x000000fe1400780c */ /* 0x000fda0003f06070 */
[----:B------:R-:W-:Y:S05]  /*1bb0*/  @!P0 BRA `(.L_x_46) ;  /* 0x0000000000808947 */ /* 0x000fea0003800000 */
[----:B------:R-:W-:-:S13]  /*1bc0*/  ISETP.GT.AND P0, PT, R18, 0xfe, PT ;  /* 0x000000fe1200780c */ /* 0x000fda0003f04270 */
[----:B------:R-:W-:Y:S05]  /*1bd0*/  @P0 BRA `(.L_x_47) ;  /* 0x00000000006c0947 */ /* 0x000fea0003800000 */
[----:B------:R-:W-:-:S13]  /*1be0*/  ISETP.GE.AND P0, PT, R18, 0x1, PT ;  /* 0x000000011200780c */ /* 0x000fda0003f06270 */
[----:B------:R-:W-:Y:S05]  /*1bf0*/  @P0 BRA `(.L_x_48) ;  /* 0x0000000000740947 */ /* 0x000fea0003800000 */
[----:B------:R-:W-:Y:S02]  /*1c00*/  ISETP.GE.AND P0, PT, R18, -0x18, PT ;  /* 0xffffffe81200780c */ /* 0x000fe40003f06270 */
[----:B------:R-:W-:-:S11]  /*1c10*/  LOP3.LUT R0, R0, 0x80000000, RZ, 0xc0, !PT ;  /* 0x8000000000007812 */ /* 0x000fd600078ec0ff */
[----:B------:R-:W-:Y:S05]  /*1c20*/  @!P0 BRA `(.L_x_48) ;  /* 0x0000000000688947 */ /* 0x000fea0003800000 */
[CCC-:B------:R-:W-:Y:S01]  /*1c30*/  FFMA.RZ R19, R25.reuse, R3.reuse, R22.reuse ;  /* 0x0000000319137223 */ /* 0x1c0fe2000000c016 */
[CCC-:B------:R-:W-:Y:S01]  /*1c40*/  FFMA.RP R20, R25.reuse, R3.reuse, R22.reuse ;  /* 0x0000000319147223 */ /* 0x1c0fe20000008016 */
[----:B------:R-:W-:Y:S01]  /*1c50*/  FFMA.RM R3, R25, R3, R22 ;  /* 0x0000000319037223 */ /* 0x000fe20000004016 */
[C---:B------:R-:W-:Y:S02]  /*1c60*/  IADD3 R22, PT, PT, R18.reuse, 0x20, RZ ;  /* 0x0000002012167810 */ /* 0x040fe40007ffe0ff */
[----:B------:R-:W-:Y:S02]  /*1c70*/  LOP3.LUT R19, R19, 0x7fffff, RZ, 0xc0, !PT ;  /* 0x007fffff13137812 */ /* 0x000fe400078ec0ff */
[C---:B------:R-:W-:Y:S02]  /*1c80*/  ISETP.NE.AND P3, PT, R18.reuse, RZ, PT ;  /* 0x000000ff1200720c */ /* 0x040fe40003f65270 */
[----:B------:R-:W-:Y:S02]  /*1c90*/  LOP3.LUT R19, R19, 0x800000, RZ, 0xfc, !PT ;  /* 0x0080000013137812 */ /* 0x000fe400078efcff */
[----:B------:R-:W-:Y:S01]  /*1ca0*/  ISETP.NE.AND P1, PT, R18, RZ, PT ;  /* 0x000000ff1200720c */ /* 0x000fe20003f25270 */
[----:B------:R-:W-:Y:S01]  /*1cb0*/  IMAD.MOV R18, RZ, RZ, -R18 ;  /* 0x000000ffff127224 */ /* 0x000fe200078e0a12 */
[----:B------:R-:W-:-:S02]  /*1cc0*/  SHF.L.U32 R22, R19, R22, RZ ;  /* 0x0000001613167219 */ /* 0x000fc400000006ff */
[----:B------:R-:W-:Y:S02]  /*1cd0*/  FSETP.NEU.FTZ.AND P0, PT, R20, R3, PT ;  /* 0x000000031400720b */ /* 0x000fe40003f1d000 */
[----:B------:R-:W-:Y:S02]  /*1ce0*/  SEL R18, R18, RZ, P3 ;  /* 0x000000ff12127207 */ /* 0x000fe40001800000 */
[----:B------:R-:W-:Y:S02]  /*1cf0*/  ISETP.NE.AND P1, PT, R22, RZ, P1 ;  /* 0x000000ff1600720c */ /* 0x000fe40000f25270 */
[----:B------:R-:W-:Y:S02]  /*1d00*/  SHF.R.U32.HI R18, RZ, R18, R19 ;  /* 0x00000012ff127219 */ /* 0x000fe40000011613 */
[----:B------:R-:W-:Y:S02]  /*1d10*/  PLOP3.LUT P0, PT, P0, P1, PT, 0xf8, 0x8f ;  /* 0x00000000008f781c */ /* 0x000fe40000703f70 */
[----:B------:R-:W-:-:S02]  /*1d20*/  SHF.R.U32.HI R20, RZ, 0x1, R18 ;  /* 0x00000001ff147819 */ /* 0x000fc40000011612 */
[----:B------:R-:W-:-:S04]  /*1d30*/  SEL R3, RZ, 0x1, !P0 ;  /* 0x00000001ff037807 */ /* 0x000fc80004000000 */
[----:B------:R-:W-:-:S04]  /*1d40*/  LOP3.LUT R3, R3, 0x1, R20, 0xf8, !PT ;  /* 0x0000000103037812 */ /* 0x000fc800078ef814 */
[----:B------:R-:W-:-:S04]  /*1d50*/  LOP3.LUT R3, R3, R18, RZ, 0xc0, !PT ;  /* 0x0000001203037212 */ /* 0x000fc800078ec0ff */
[----:B------:R-:W-:-:S04]  /*1d60*/  IADD3 R3, PT, PT, R20, R3, RZ ;  /* 0x0000000314037210 */ /* 0x000fc80007ffe0ff */
[----:B------:R-:W-:Y:S01]  /*1d70*/  LOP3.LUT R0, R3, R0, RZ, 0xfc, !PT ;  /* 0x0000000003007212 */ /* 0x000fe200078efcff */
[----:B------:R-:W-:Y:S06]  /*1d80*/  BRA `(.L_x_48) ;  /* 0x0000000000107947 */ /* 0x000fec0003800000 */
.L_x_47:
[----:B------:R-:W-:-:S04]  /*1d90*/  LOP3.LUT R0, R0, 0x80000000, RZ, 0xc0, !PT ;  /* 0x8000000000007812 */ /* 0x000fc800078ec0ff */
[----:B------:R-:W-:Y:S01]  /*1da0*/  LOP3.LUT R0, R0, 0x7f800000, RZ, 0xfc, !PT ;  /* 0x7f80000000007812 */ /* 0x000fe200078efcff */
[----:B------:R-:W-:Y:S06]  /*1db0*/  BRA `(.L_x_48) ;  /* 0x0000000000047947 */ /* 0x000fec0003800000 */
.L_x_46:
[----:B------:R-:W-:-:S07]  /*1dc0*/  IMAD R0, R19, 0x800000, R0 ;  /* 0x0080000013007824 */ /* 0x000fce00078e0200 */
.L_x_48:
[----:B------:R-:W-:Y:S05]  /*1dd0*/  BSYNC.RECONVERGENT B3 ;  /* 0x0000000000037941 */ /* 0x000fea0003800200 */
.L_x_45:
[----:B------:R-:W-:Y:S05]  /*1de0*/  BRA `(.L_x_49) ;  /* 0x0000000000207947 */ /* 0x000fea0003800000 */
.L_x_44:
[----:B------:R-:W-:-:S04]  /*1df0*/  LOP3.LUT R0, R3, 0x80000000, R0, 0x48, !PT ;  /* 0x8000000003007812 */ /* 0x000fc800078e4800 */
[----:B------:R-:W-:Y:S01]  /*1e00*/  LOP3.LUT R0, R0, 0x7f800000, RZ, 0xfc, !PT ;  /* 0x7f80000000007812 */ /* 0x000fe200078efcff */
[----:B------:R-:W-:Y:S06]  /*1e10*/  BRA `(.L_x_49) ;  /* 0x0000000000147947 */ /* 0x000fec0003800000 */
.L_x_43:
[----:B------:R-:W-:Y:S01]  /*1e20*/  LOP3.LUT R0, R3, 0x80000000, R0, 0x48, !PT ;  /* 0x8000000003007812 */ /* 0x000fe200078e4800 */
[----:B------:R-:W-:Y:S06]  /*1e30*/  BRA `(.L_x_49) ;  /* 0x00000000000c7947 */ /* 0x000fec0003800000 */
.L_x_42:
[----:B------:R-:W0:Y:S01]  /*1e40*/  MUFU.RSQ R0, -QNAN ;  /* 0xffc0000000007908 */ /* 0x000e220000001400 */
[----:B------:R-:W-:Y:S05]  /*1e50*/  BRA `(.L_x_49) ;  /* 0x0000000000047947 */ /* 0x000fea0003800000 */
.L_x_41:
[----:B------:R-:W-:-:S07]  /*1e60*/  FADD.FTZ R0, R0, R3 ;  /* 0x0000000300007221 */ /* 0x000fce0000010000 */
.L_x_49:
[----:B------:R-:W-:Y:S05]  /*1e70*/  BSYNC.RECONVERGENT B2 ;  /* 0x0000000000027941 */ /* 0x000fea0003800200 */
.L_x_39:
[----:B------:R-:W-:-:S04]  /*1e80*/  HFMA2 R3, -RZ, RZ, 0, 0 ;  /* 0x00000000ff037431 */ /* 0x000fc800000001ff */
[----:B0-----:R-:W-:Y:S05]  /*1e90*/  RET.REL.NODEC R2 `(_Z20calc_beta_err_kernelP6float2PfiS0_ffS1_S1_i) ;  /* 0xffffffe002587950 */ /* 0x001fea0003c3ffff */
.L_x_50:
        /* <DEDUP_REMOVED lines=14> */
.L_x_52:


//--------------------- .nv.global.init           --------------------------
	.section	.nv.global.init,"aw",@progbits
	.align	4
.nv.global.init:
	.type		__cudart_i2opi_f,@object
	.size		__cudart_i2opi_f,(.L_0 - __cudart_i2opi_f)
__cudart_i2opi_f:
        /*0000*/ 	.byte	0x41, 0x90, 0x43, 0x3c, 0x99, 0x95, 0x62, 0xdb, 0xc0, 0xdd, 0x34, 0xf5, 0xd1, 0x57, 0x27, 0xfc
        /*0010*/ 	.byte	0x29, 0x15, 0x44, 0x4e, 0x6e, 0x83, 0xf9, 0xa2
.L_0:


//--------------------- .nv.shared.reserved.0     --------------------------
	.section	.nv.shared.reserved.0,"aw",@nobits
	.weak		__nv_reservedSMEM_offset_0_alias
	.size		__nv_reservedSMEM_offset_0_alias, 0, 64
	.other		__nv_reservedSMEM_offset_0_alias,@"STO_CUDA_RESERVED_SHARED STV_DEFAULT"
__nv_reservedSMEM_offset_0_alias:
	.zero		0
	.zero		64


//--------------------- .nv.constant0._Z21multiply_phase_kernelP6float2S0_Pfi --------------------------
	.section	.nv.constant0._Z21multiply_phase_kernelP6float2S0_Pfi,"a",@progbits
	.sectionflags	@""
	.align	4
.nv.constant0._Z21multiply_phase_kernelP6float2S0_Pfi:
	.zero		924


//--------------------- .nv.constant0._Z30correct_sampling_offset_kernelP6float2S0_ifi --------------------------
	.section	.nv.constant0._Z30correct_sampling_offset_kernelP6float2S0_ifi,"a",@progbits
	.sectionflags	@""
	.align	4
.nv.constant0._Z30correct_sampling_offset_kernelP6float2S0_ifi:
	.zero		924


//--------------------- .nv.constant0._Z20calc_beta_err_kernelP6float2PfiS0_ffS1_S1_i --------------------------
	.section	.nv.constant0._Z20calc_beta_err_kernelP6float2PfiS0_ffS1_S1_i,"a",@progbits
	.sectionflags	@""
	.align	4
.nv.constant0._Z20calc_beta_err_kernelP6float2PfiS0_ffS1_S1_i:
	.zero		956


//--------------------- SYMBOLS --------------------------

	.type		.nv.reservedSmem.offset0,@object
	.size		.nv.reservedSmem.offset0,0x4
